//
// Generated by NVIDIA NVVM Compiler
//
// Compiler Build ID: CL-36424714
// Cuda compilation tools, release 13.0, V13.0.88
// Based on NVVM 20.0.0
//

.version 9.0
.target sm_100
.address_size 64

	// .globl	_Z16bruteforceKernelPiiS_S_S_iS_

.visible .entry _Z16bruteforceKernelPiiS_S_S_iS_(
	.param .u64 .ptr .align 1 _Z16bruteforceKernelPiiS_S_S_iS__param_0,
	.param .u32 _Z16bruteforceKernelPiiS_S_S_iS__param_1,
	.param .u64 .ptr .align 1 _Z16bruteforceKernelPiiS_S_S_iS__param_2,
	.param .u64 .ptr .align 1 _Z16bruteforceKernelPiiS_S_S_iS__param_3,
	.param .u64 .ptr .align 1 _Z16bruteforceKernelPiiS_S_S_iS__param_4,
	.param .u32 _Z16bruteforceKernelPiiS_S_S_iS__param_5,
	.param .u64 .ptr .align 1 _Z16bruteforceKernelPiiS_S_S_iS__param_6
)
{
	.reg .pred 	%p<132>;
	.reg .b16 	%rs<3>;
	.reg .b32 	%r<322>;
	.reg .b64 	%rd<127>;

	ld.param.u64 	%rd30, [_Z16bruteforceKernelPiiS_S_S_iS__param_0];
	ld.param.u32 	%r154, [_Z16bruteforceKernelPiiS_S_S_iS__param_1];
	ld.param.u64 	%rd31, [_Z16bruteforceKernelPiiS_S_S_iS__param_2];
	ld.param.u64 	%rd32, [_Z16bruteforceKernelPiiS_S_S_iS__param_3];
	ld.param.u64 	%rd29, [_Z16bruteforceKernelPiiS_S_S_iS__param_4];
	ld.param.u32 	%r155, [_Z16bruteforceKernelPiiS_S_S_iS__param_5];
	ld.param.u64 	%rd33, [_Z16bruteforceKernelPiiS_S_S_iS__param_6];
	cvta.to.global.u64 	%rd1, %rd30;
	cvta.to.global.u64 	%rd2, %rd31;
	cvta.to.global.u64 	%rd3, %rd33;
	cvta.to.global.u64 	%rd4, %rd32;
	mul.lo.s32 	%r1, %r154, %r154;
	mul.lo.s32 	%r2, %r1, %r1;
	mov.u32 	%r156, %ntid.x;
	div.u32 	%r3, %r2, %r156;
	mov.u32 	%r4, %ctaid.x;
	mov.u32 	%r157, %tid.x;
	mad.lo.s32 	%r5, %r4, %r156, %r157;
	mul.lo.s32 	%r6, %r3, %r157;
	mul.lo.s32 	%r7, %r2, %r5;
	mul.wide.s32 	%rd34, %r7, 4;
	add.s64 	%rd5, %rd4, %rd34;
	setp.eq.s32 	%p3, %r154, 0;
	@%p3 bra 	$L__BB0_143;
	mul.lo.s32 	%r8, %r2, %r4;
	max.u32 	%r9, %r2, 1;
	setp.lt.u32 	%p4, %r2, 4;
	mov.b32 	%r273, 0;
	@%p4 bra 	$L__BB0_4;
	and.b32  	%r273, %r9, -4;
	mov.b32 	%r274, 0;
$L__BB0_3:
	add.s32 	%r160, %r274, %r8;
	mul.wide.u32 	%rd35, %r160, 4;
	add.s64 	%rd36, %rd1, %rd35;
	ld.global.u32 	%r161, [%rd36];
	mul.wide.u32 	%rd37, %r274, 4;
	add.s64 	%rd38, %rd5, %rd37;
	st.global.u32 	[%rd38], %r161;
	add.s32 	%r162, %r160, 1;
	mul.wide.u32 	%rd39, %r162, 4;
	add.s64 	%rd40, %rd1, %rd39;
	ld.global.u32 	%r163, [%rd40];
	st.global.u32 	[%rd38+4], %r163;
	add.s32 	%r164, %r160, 2;
	mul.wide.u32 	%rd41, %r164, 4;
	add.s64 	%rd42, %rd1, %rd41;
	ld.global.u32 	%r165, [%rd42];
	st.global.u32 	[%rd38+8], %r165;
	add.s32 	%r166, %r160, 3;
	mul.wide.u32 	%rd43, %r166, 4;
	add.s64 	%rd44, %rd1, %rd43;
	ld.global.u32 	%r167, [%rd44];
	st.global.u32 	[%rd38+12], %r167;
	add.s32 	%r274, %r274, 4;
	setp.eq.s32 	%p5, %r274, %r273;
	@%p5 bra 	$L__BB0_4;
	bra.uni 	$L__BB0_3;
$L__BB0_4:
	and.b32  	%r168, %r9, 1;
	setp.eq.b32 	%p6, %r168, 1;
	not.pred 	%p7, %p6;
	@%p7 bra 	$L__BB0_6;
	add.s32 	%r169, %r273, %r8;
	mul.wide.u32 	%rd45, %r169, 4;
	add.s64 	%rd46, %rd1, %rd45;
	ld.global.u32 	%r170, [%rd46];
	mul.wide.u32 	%rd47, %r273, 4;
	add.s64 	%rd48, %rd5, %rd47;
	st.global.u32 	[%rd48], %r170;
$L__BB0_6:
	mov.b32 	%r275, 0;
	bra.uni 	$L__BB0_8;
$L__BB0_7:
	add.s32 	%r275, %r275, 1;
	setp.eq.s32 	%p9, %r275, %r9;
	@%p9 bra 	$L__BB0_143;
$L__BB0_8:
	mul.wide.u32 	%rd49, %r275, 4;
	add.s64 	%rd50, %rd5, %rd49;
	ld.global.u32 	%r172, [%rd50];
	setp.ne.s32 	%p8, %r172, 0;
	@%p8 bra 	$L__BB0_7;
	mul.lo.s32 	%r173, %r155, %r5;
	add.s32 	%r16, %r155, -1;
	cvta.to.global.u64 	%rd51, %rd29;
	mul.wide.s32 	%rd52, %r173, 4;
	add.s64 	%rd6, %rd51, %rd52;
	setp.lt.s32 	%p10, %r155, 2;
	@%p10 bra 	$L__BB0_96;
	setp.lt.s32 	%p55, %r154, 1;
	@%p55 bra 	$L__BB0_59;
	max.u32 	%r17, %r1, 1;
	mul.wide.s32 	%rd99, %r16, 4;
	add.s64 	%rd100, %rd6, %rd99;
	mov.u32 	%r276, %r6;
$L__BB0_12:
	mul.wide.s32 	%rd97, %r276, 4;
	add.s64 	%rd8, %rd5, %rd97;
	ld.global.u32 	%r242, [%rd8];
	setp.ne.s32 	%p85, %r242, 0;
	@%p85 bra 	$L__BB0_41;
	setp.lt.s32 	%p86, %r155, 1;
	@%p86 bra 	$L__BB0_18;
	mov.b32 	%r277, 0;
$L__BB0_15:
	mul.wide.u32 	%rd98, %r277, 4;
	add.s64 	%rd9, %rd6, %rd98;
	ld.global.u32 	%r244, [%rd9];
	setp.eq.s32 	%p87, %r244, %r276;
	@%p87 bra 	$L__BB0_17;
	add.s32 	%r277, %r277, 1;
	setp.eq.s32 	%p88, %r277, %r155;
	@%p88 bra 	$L__BB0_18;
	bra.uni 	$L__BB0_15;
$L__BB0_17:
	ld.global.u32 	%r245, [%rd100];
	st.global.u32 	[%rd9], %r245;
	st.global.u32 	[%rd100], %r276;
$L__BB0_18:
	mov.b32 	%r278, 1;
$L__BB0_19:
	mov.u32 	%r22, %r278;
	ld.global.u32 	%r247, [%rd3];
	setp.eq.s32 	%p89, %r247, 1;
	@%p89 bra 	$L__BB0_162;
	neg.s32 	%r283, %r17;
	div.s32 	%r24, %r276, %r1;
	mul.lo.s32 	%r280, %r24, %r1;
	sub.s32 	%r25, %r276, %r280;
	neg.s32 	%r281, %r24;
	neg.s32 	%r279, %r25;
	mov.u32 	%r282, %r25;
$L__BB0_21:
	mul.wide.s32 	%rd101, %r280, 4;
	add.s64 	%rd10, %rd5, %rd101;
	setp.eq.s32 	%p90, %r279, 0;
	@%p90 bra 	$L__BB0_23;
	ld.global.u32 	%r248, [%rd10];
	setp.eq.s32 	%p91, %r248, %r22;
	@%p91 bra 	$L__BB0_40;
$L__BB0_23:
	setp.eq.s32 	%p92, %r281, 0;
	@%p92 bra 	$L__BB0_25;
	mul.wide.s32 	%rd102, %r282, 4;
	add.s64 	%rd103, %rd5, %rd102;
	ld.global.u32 	%r249, [%rd103];
	setp.eq.s32 	%p93, %r249, %r22;
	@%p93 bra 	$L__BB0_40;
$L__BB0_25:
	add.s32 	%r283, %r283, 1;
	setp.ne.s32 	%p94, %r283, 0;
	add.s32 	%r282, %r282, %r1;
	add.s32 	%r281, %r281, 1;
	add.s32 	%r280, %r280, 1;
	add.s32 	%r279, %r279, 1;
	@%p94 bra 	$L__BB0_21;
	rem.s32 	%r250, %r24, %r154;
	sub.s32 	%r284, %r24, %r250;
	rem.s32 	%r251, %r25, %r154;
	sub.s32 	%r40, %r25, %r251;
	add.s32 	%r41, %r284, %r154;
	add.s32 	%r42, %r40, %r154;
$L__BB0_27:
	mul.lo.s32 	%r44, %r284, %r1;
	mov.u32 	%r285, %r40;
$L__BB0_28:
	setp.eq.s32 	%p95, %r284, %r24;
	setp.eq.s32 	%p96, %r285, %r25;
	or.pred  	%p97, %p95, %p96;
	@%p97 bra 	$L__BB0_30;
	add.s32 	%r252, %r285, %r44;
	mul.wide.s32 	%rd104, %r252, 4;
	add.s64 	%rd105, %rd5, %rd104;
	ld.global.u32 	%r253, [%rd105];
	setp.eq.s32 	%p98, %r253, %r22;
	@%p98 bra 	$L__BB0_40;
$L__BB0_30:
	add.s32 	%r285, %r285, 1;
	setp.lt.s32 	%p99, %r285, %r42;
	@%p99 bra 	$L__BB0_28;
	add.s32 	%r284, %r284, 1;
	setp.lt.s32 	%p100, %r284, %r41;
	@%p100 bra 	$L__BB0_27;
	st.global.u32 	[%rd8], %r22;
	mov.b32 	%r290, 0;
$L__BB0_33:
	mul.wide.s32 	%rd106, %r290, 4;
	add.s64 	%rd107, %rd6, %rd106;
	ld.global.u32 	%r291, [%rd107];
$L__BB0_34:
	mov.u32 	%r53, %r290;
	div.s32 	%r56, %r291, %r1;
	mul.lo.s32 	%r255, %r56, %r1;
	sub.s32 	%r57, %r291, %r255;
	mul.wide.s32 	%rd108, %r291, 4;
	add.s64 	%rd11, %rd5, %rd108;
	ld.global.u32 	%r292, [%rd11];
	setp.lt.s32 	%p101, %r292, %r1;
	@%p101 bra 	$L__BB0_42;
$L__BB0_35:
	mov.b32 	%r266, 0;
	st.global.u32 	[%rd11], %r266;
	setp.lt.s32 	%p117, %r53, 1;
	mov.pred 	%p130, -1;
	mov.u32 	%r290, %r16;
	@%p117 bra 	$L__BB0_56;
	add.s32 	%r290, %r53, -1;
	mul.wide.u32 	%rd115, %r290, 4;
	add.s64 	%rd116, %rd6, %rd115;
	ld.global.u32 	%r291, [%rd116];
	bra.uni 	$L__BB0_56;
$L__BB0_37:
	mul.wide.u32 	%rd117, %r286, 4;
	add.s64 	%rd118, %rd5, %rd117;
	ld.global.u32 	%r268, [%rd118];
	setp.eq.s32 	%p122, %r268, 0;
	@%p122 bra 	$L__BB0_39;
	add.s32 	%r286, %r286, 1;
	setp.eq.s32 	%p123, %r286, %r9;
	@%p123 bra 	$L__BB0_137;
	bra.uni 	$L__BB0_37;
$L__BB0_39:
	mov.b32 	%r270, 0;
	st.global.u32 	[%rd8], %r270;
$L__BB0_40:
	add.s32 	%r278, %r22, 1;
	setp.eq.s32 	%p126, %r22, %r17;
	@%p126 bra 	$L__BB0_41;
	bra.uni 	$L__BB0_19;
$L__BB0_41:
	add.s32 	%r276, %r276, 1;
	sub.s32 	%r271, %r276, %r6;
	setp.gt.s32 	%p127, %r271, %r3;
	@%p127 bra 	$L__BB0_162;
	bra.uni 	$L__BB0_12;
$L__BB0_42:
	ld.global.u32 	%r256, [%rd3];
	setp.eq.s32 	%p102, %r256, 1;
	@%p102 bra 	$L__BB0_39;
$L__BB0_43:
	add.s32 	%r292, %r292, 1;
	mov.b32 	%r293, 0;
$L__BB0_44:
	setp.eq.s32 	%p103, %r293, %r57;
	@%p103 bra 	$L__BB0_46;
	mad.lo.s32 	%r258, %r56, %r1, %r293;
	mul.wide.s32 	%rd109, %r258, 4;
	add.s64 	%rd110, %rd5, %rd109;
	ld.global.u32 	%r259, [%rd110];
	setp.eq.s32 	%p104, %r259, %r292;
	@%p104 bra 	$L__BB0_163;
$L__BB0_46:
	setp.eq.s32 	%p105, %r293, %r56;
	@%p105 bra 	$L__BB0_48;
	mad.lo.s32 	%r260, %r293, %r1, %r57;
	mul.wide.s32 	%rd111, %r260, 4;
	add.s64 	%rd112, %rd5, %rd111;
	ld.global.u32 	%r261, [%rd112];
	setp.eq.s32 	%p106, %r261, %r292;
	@%p106 bra 	$L__BB0_163;
$L__BB0_48:
	add.s32 	%r293, %r293, 1;
	setp.ne.s32 	%p107, %r293, %r17;
	@%p107 bra 	$L__BB0_44;
	rem.s32 	%r262, %r56, %r154;
	sub.s32 	%r294, %r56, %r262;
	rem.s32 	%r263, %r57, %r154;
	sub.s32 	%r68, %r57, %r263;
	add.s32 	%r69, %r294, %r154;
	add.s32 	%r70, %r68, %r154;
$L__BB0_50:
	mul.lo.s32 	%r72, %r294, %r1;
	mov.u32 	%r295, %r68;
$L__BB0_51:
	setp.eq.s32 	%p108, %r294, %r56;
	setp.eq.s32 	%p109, %r295, %r57;
	or.pred  	%p110, %p108, %p109;
	@%p110 bra 	$L__BB0_53;
	add.s32 	%r264, %r295, %r72;
	mul.wide.s32 	%rd113, %r264, 4;
	add.s64 	%rd114, %rd5, %rd113;
	ld.global.u32 	%r265, [%rd114];
	setp.eq.s32 	%p111, %r265, %r292;
	@%p111 bra 	$L__BB0_163;
$L__BB0_53:
	add.s32 	%r295, %r295, 1;
	setp.lt.s32 	%p112, %r295, %r70;
	@%p112 bra 	$L__BB0_51;
	add.s32 	%r294, %r294, 1;
	setp.lt.s32 	%p113, %r294, %r69;
	@%p113 bra 	$L__BB0_50;
	st.global.u32 	[%rd11], %r292;
	add.s32 	%r290, %r53, 1;
	mov.pred 	%p130, 0;
$L__BB0_56:
	setp.lt.s32 	%p119, %r290, %r16;
	and.pred  	%p120, %p130, %p119;
	@%p120 bra 	$L__BB0_34;
	setp.lt.s32 	%p121, %r290, %r16;
	@%p121 bra 	$L__BB0_33;
	mov.b32 	%r286, 0;
	bra.uni 	$L__BB0_37;
$L__BB0_59:
	max.u32 	%r77, %r1, 1;
	mul.wide.s32 	%rd78, %r16, 4;
	add.s64 	%rd12, %rd6, %rd78;
	mov.u32 	%r296, %r6;
$L__BB0_60:
	mul.wide.s32 	%rd79, %r296, 4;
	add.s64 	%rd13, %rd5, %rd79;
	ld.global.u32 	%r218, [%rd13];
	setp.ne.s32 	%p56, %r218, 0;
	@%p56 bra 	$L__BB0_95;
	setp.lt.s32 	%p57, %r155, 1;
	@%p57 bra 	$L__BB0_66;
	mov.b32 	%r297, 0;
$L__BB0_63:
	mul.wide.u32 	%rd80, %r297, 4;
	add.s64 	%rd14, %rd6, %rd80;
	ld.global.u32 	%r220, [%rd14];
	setp.eq.s32 	%p58, %r220, %r296;
	@%p58 bra 	$L__BB0_65;
	add.s32 	%r297, %r297, 1;
	setp.eq.s32 	%p59, %r297, %r155;
	@%p59 bra 	$L__BB0_66;
	bra.uni 	$L__BB0_63;
$L__BB0_65:
	ld.global.u32 	%r221, [%rd12];
	st.global.u32 	[%rd14], %r221;
	st.global.u32 	[%rd12], %r296;
$L__BB0_66:
	mov.b32 	%r298, 1;
$L__BB0_67:
	mov.u32 	%r82, %r298;
	ld.global.u32 	%r223, [%rd3];
	setp.eq.s32 	%p60, %r223, 1;
	@%p60 bra 	$L__BB0_162;
	div.s32 	%r83, %r296, %r1;
	mul.lo.s32 	%r85, %r83, %r1;
	sub.s32 	%r84, %r296, %r85;
	mov.b32 	%r299, 0;
$L__BB0_69:
	setp.eq.s32 	%p61, %r299, %r84;
	@%p61 bra 	$L__BB0_71;
	add.s32 	%r225, %r299, %r85;
	mul.wide.s32 	%rd81, %r225, 4;
	add.s64 	%rd82, %rd5, %rd81;
	ld.global.u32 	%r226, [%rd82];
	setp.eq.s32 	%p62, %r226, %r82;
	@%p62 bra 	$L__BB0_94;
$L__BB0_71:
	setp.eq.s32 	%p63, %r299, %r83;
	@%p63 bra 	$L__BB0_73;
	mad.lo.s32 	%r227, %r299, %r1, %r84;
	mul.wide.s32 	%rd83, %r227, 4;
	add.s64 	%rd84, %rd5, %rd83;
	ld.global.u32 	%r228, [%rd84];
	setp.eq.s32 	%p64, %r228, %r82;
	@%p64 bra 	$L__BB0_94;
$L__BB0_73:
	add.s32 	%r299, %r299, 1;
	setp.ne.s32 	%p65, %r299, %r77;
	@%p65 bra 	$L__BB0_69;
	st.global.u32 	[%rd13], %r82;
	mov.b32 	%r305, 0;
$L__BB0_75:
	mul.wide.s32 	%rd85, %r305, 4;
	add.s64 	%rd86, %rd6, %rd85;
	ld.global.u32 	%r306, [%rd86];
$L__BB0_76:
	mov.u32 	%r90, %r305;
	div.s32 	%r93, %r306, %r1;
	mul.lo.s32 	%r230, %r93, %r1;
	sub.s32 	%r94, %r306, %r230;
	mul.wide.s32 	%rd87, %r306, 4;
	add.s64 	%rd15, %rd5, %rd87;
	ld.global.u32 	%r303, [%rd15];
	setp.lt.s32 	%p66, %r303, %r1;
	@%p66 bra 	$L__BB0_92;
$L__BB0_77:
	mov.b32 	%r237, 0;
	st.global.u32 	[%rd15], %r237;
	setp.lt.s32 	%p74, %r90, 1;
	mov.pred 	%p131, -1;
	mov.u32 	%r305, %r16;
	@%p74 bra 	$L__BB0_87;
	add.s32 	%r305, %r90, -1;
	mul.wide.u32 	%rd92, %r305, 4;
	add.s64 	%rd93, %rd6, %rd92;
	ld.global.u32 	%r306, [%rd93];
	bra.uni 	$L__BB0_87;
$L__BB0_79:
	setp.eq.s32 	%p72, %r303, %r1;
	@%p72 bra 	$L__BB0_77;
$L__BB0_80:
	add.s32 	%r303, %r303, 1;
	mov.b32 	%r304, 0;
$L__BB0_81:
	setp.eq.s32 	%p68, %r304, %r94;
	@%p68 bra 	$L__BB0_83;
	add.s32 	%r233, %r304, %r230;
	mul.wide.s32 	%rd88, %r233, 4;
	add.s64 	%rd89, %rd5, %rd88;
	ld.global.u32 	%r234, [%rd89];
	setp.eq.s32 	%p69, %r234, %r303;
	@%p69 bra 	$L__BB0_79;
$L__BB0_83:
	setp.eq.s32 	%p70, %r304, %r93;
	@%p70 bra 	$L__BB0_85;
	mad.lo.s32 	%r235, %r304, %r1, %r94;
	mul.wide.s32 	%rd90, %r235, 4;
	add.s64 	%rd91, %rd5, %rd90;
	ld.global.u32 	%r236, [%rd91];
	setp.eq.s32 	%p71, %r236, %r303;
	@%p71 bra 	$L__BB0_79;
$L__BB0_85:
	add.s32 	%r304, %r304, 1;
	setp.eq.s32 	%p76, %r304, %r77;
	@%p76 bra 	$L__BB0_86;
	bra.uni 	$L__BB0_81;
$L__BB0_86:
	st.global.u32 	[%rd15], %r303;
	add.s32 	%r305, %r90, 1;
	mov.pred 	%p131, 0;
$L__BB0_87:
	setp.lt.s32 	%p78, %r305, %r16;
	and.pred  	%p79, %p131, %p78;
	@%p79 bra 	$L__BB0_76;
	setp.lt.s32 	%p80, %r305, %r16;
	@%p80 bra 	$L__BB0_75;
	mov.b32 	%r307, 0;
$L__BB0_90:
	mul.wide.u32 	%rd94, %r307, 4;
	add.s64 	%rd95, %rd5, %rd94;
	ld.global.u32 	%r239, [%rd95];
	setp.eq.s32 	%p81, %r239, 0;
	@%p81 bra 	$L__BB0_93;
	add.s32 	%r307, %r307, 1;
	setp.eq.s32 	%p82, %r307, %r9;
	@%p82 bra 	$L__BB0_137;
	bra.uni 	$L__BB0_90;
$L__BB0_92:
	ld.global.u32 	%r231, [%rd3];
	setp.eq.s32 	%p67, %r231, 1;
	@%p67 bra 	$L__BB0_93;
	bra.uni 	$L__BB0_80;
$L__BB0_93:
	mov.b32 	%r240, 0;
	st.global.u32 	[%rd13], %r240;
$L__BB0_94:
	add.s32 	%r298, %r82, 1;
	setp.eq.s32 	%p83, %r82, %r77;
	@%p83 bra 	$L__BB0_95;
	bra.uni 	$L__BB0_67;
$L__BB0_95:
	add.s32 	%r296, %r296, 1;
	sub.s32 	%r241, %r296, %r6;
	setp.gt.s32 	%p84, %r241, %r3;
	@%p84 bra 	$L__BB0_162;
	bra.uni 	$L__BB0_60;
$L__BB0_96:
	setp.lt.s32 	%p11, %r154, 1;
	@%p11 bra 	$L__BB0_121;
	max.u32 	%r109, %r1, 1;
	mul.wide.s32 	%rd68, %r16, 4;
	add.s64 	%rd16, %rd6, %rd68;
	mov.u32 	%r308, %r6;
$L__BB0_98:
	mul.wide.s32 	%rd69, %r308, 4;
	add.s64 	%rd17, %rd5, %rd69;
	ld.global.u32 	%r200, [%rd17];
	setp.ne.s32 	%p36, %r200, 0;
	@%p36 bra 	$L__BB0_120;
	setp.gt.s32 	%p37, %r155, 0;
	@%p37 bra 	$L__BB0_100;
	bra.uni 	$L__BB0_101;
$L__BB0_100:
	ld.global.u32 	%r201, [%rd6];
	setp.eq.s32 	%p38, %r201, %r308;
	@%p38 bra 	$L__BB0_164;
$L__BB0_101:
	mov.b32 	%r309, 1;
$L__BB0_102:
	mov.u32 	%r112, %r309;
	ld.global.u32 	%r204, [%rd3];
	setp.eq.s32 	%p39, %r204, 1;
	@%p39 bra 	$L__BB0_162;
	div.s32 	%r113, %r308, %r1;
	mul.lo.s32 	%r115, %r113, %r1;
	sub.s32 	%r114, %r308, %r115;
	mov.b32 	%r310, 0;
$L__BB0_104:
	setp.eq.s32 	%p40, %r310, %r114;
	@%p40 bra 	$L__BB0_106;
	add.s32 	%r206, %r310, %r115;
	mul.wide.s32 	%rd70, %r206, 4;
	add.s64 	%rd71, %rd5, %rd70;
	ld.global.u32 	%r207, [%rd71];
	setp.eq.s32 	%p41, %r207, %r112;
	@%p41 bra 	$L__BB0_119;
$L__BB0_106:
	setp.eq.s32 	%p42, %r310, %r113;
	@%p42 bra 	$L__BB0_108;
	mad.lo.s32 	%r208, %r310, %r1, %r114;
	mul.wide.s32 	%rd72, %r208, 4;
	add.s64 	%rd73, %rd5, %rd72;
	ld.global.u32 	%r209, [%rd73];
	setp.eq.s32 	%p43, %r209, %r112;
	@%p43 bra 	$L__BB0_119;
$L__BB0_108:
	add.s32 	%r310, %r310, 1;
	setp.ne.s32 	%p44, %r310, %r109;
	@%p44 bra 	$L__BB0_104;
	rem.s32 	%r210, %r113, %r154;
	sub.s32 	%r311, %r113, %r210;
	rem.s32 	%r211, %r114, %r154;
	sub.s32 	%r119, %r114, %r211;
	add.s32 	%r120, %r311, %r154;
	add.s32 	%r121, %r119, %r154;
$L__BB0_110:
	mul.lo.s32 	%r123, %r311, %r1;
	mov.u32 	%r312, %r119;
$L__BB0_111:
	setp.eq.s32 	%p45, %r311, %r113;
	setp.eq.s32 	%p46, %r312, %r114;
	or.pred  	%p47, %p45, %p46;
	@%p47 bra 	$L__BB0_113;
	add.s32 	%r212, %r312, %r123;
	mul.wide.s32 	%rd74, %r212, 4;
	add.s64 	%rd75, %rd5, %rd74;
	ld.global.u32 	%r213, [%rd75];
	setp.eq.s32 	%p48, %r213, %r112;
	@%p48 bra 	$L__BB0_119;
$L__BB0_113:
	add.s32 	%r312, %r312, 1;
	setp.lt.s32 	%p49, %r312, %r121;
	@%p49 bra 	$L__BB0_111;
	add.s32 	%r311, %r311, 1;
	setp.lt.s32 	%p50, %r311, %r120;
	@%p50 bra 	$L__BB0_110;
	st.global.u32 	[%rd17], %r112;
	mov.b32 	%r313, 0;
$L__BB0_116:
	mul.wide.u32 	%rd76, %r313, 4;
	add.s64 	%rd77, %rd5, %rd76;
	ld.global.u32 	%r215, [%rd77];
	setp.eq.s32 	%p51, %r215, 0;
	@%p51 bra 	$L__BB0_118;
	add.s32 	%r313, %r313, 1;
	setp.eq.s32 	%p52, %r313, %r9;
	@%p52 bra 	$L__BB0_137;
	bra.uni 	$L__BB0_116;
$L__BB0_118:
	mov.b32 	%r216, 0;
	st.global.u32 	[%rd17], %r216;
$L__BB0_119:
	add.s32 	%r309, %r112, 1;
	setp.eq.s32 	%p53, %r112, %r109;
	@%p53 bra 	$L__BB0_120;
	bra.uni 	$L__BB0_102;
$L__BB0_120:
	add.s32 	%r308, %r308, 1;
	sub.s32 	%r217, %r308, %r6;
	setp.gt.s32 	%p54, %r217, %r3;
	@%p54 bra 	$L__BB0_162;
	bra.uni 	$L__BB0_98;
$L__BB0_121:
	setp.lt.s32 	%p12, %r155, 1;
	@%p12 bra 	$L__BB0_146;
	max.u32 	%r130, %r1, 1;
	mul.wide.u32 	%rd60, %r155, 4;
	add.s64 	%rd18, %rd6, %rd60;
	mov.u32 	%r314, %r6;
$L__BB0_123:
	mul.wide.s32 	%rd61, %r314, 4;
	add.s64 	%rd19, %rd5, %rd61;
	ld.global.u32 	%r186, [%rd19];
	setp.eq.s32 	%p24, %r186, 0;
	@%p24 bra 	$L__BB0_124;
	bra.uni 	$L__BB0_142;
$L__BB0_124:
	ld.global.u32 	%r187, [%rd6];
	setp.eq.s32 	%p25, %r187, %r314;
	@%p25 bra 	$L__BB0_125;
	bra.uni 	$L__BB0_126;
$L__BB0_125:
	ld.global.u32 	%r188, [%rd18+-4];
	st.global.u32 	[%rd6], %r188;
	st.global.u32 	[%rd18+-4], %r314;
$L__BB0_126:
	mov.b32 	%r315, 1;
$L__BB0_127:
	mov.u32 	%r132, %r315;
	ld.global.u32 	%r190, [%rd3];
	setp.eq.s32 	%p26, %r190, 1;
	@%p26 bra 	$L__BB0_162;
	div.s32 	%r133, %r314, %r1;
	mul.lo.s32 	%r135, %r133, %r1;
	sub.s32 	%r134, %r314, %r135;
	mov.b32 	%r316, 0;
$L__BB0_129:
	setp.eq.s32 	%p27, %r316, %r134;
	@%p27 bra 	$L__BB0_131;
	add.s32 	%r192, %r316, %r135;
	mul.wide.s32 	%rd62, %r192, 4;
	add.s64 	%rd63, %rd5, %rd62;
	ld.global.u32 	%r193, [%rd63];
	setp.eq.s32 	%p28, %r193, %r132;
	@%p28 bra 	$L__BB0_141;
$L__BB0_131:
	setp.eq.s32 	%p29, %r316, %r133;
	@%p29 bra 	$L__BB0_133;
	mad.lo.s32 	%r194, %r316, %r1, %r134;
	mul.wide.s32 	%rd64, %r194, 4;
	add.s64 	%rd65, %rd5, %rd64;
	ld.global.u32 	%r195, [%rd65];
	setp.eq.s32 	%p30, %r195, %r132;
	@%p30 bra 	$L__BB0_141;
$L__BB0_133:
	add.s32 	%r316, %r316, 1;
	setp.ne.s32 	%p31, %r316, %r130;
	@%p31 bra 	$L__BB0_129;
	st.global.u32 	[%rd19], %r132;
	mov.b32 	%r317, 0;
$L__BB0_135:
	mul.wide.u32 	%rd66, %r317, 4;
	add.s64 	%rd67, %rd5, %rd66;
	ld.global.u32 	%r197, [%rd67];
	setp.eq.s32 	%p32, %r197, 0;
	@%p32 bra 	$L__BB0_140;
	add.s32 	%r317, %r317, 1;
	setp.eq.s32 	%p33, %r317, %r9;
	@%p33 bra 	$L__BB0_137;
	bra.uni 	$L__BB0_135;
$L__BB0_137:
	mov.b32 	%r269, 1;
	st.global.u32 	[%rd3], %r269;
	cvt.u64.u32 	%rd25, %r2;
	setp.eq.s32 	%p124, %r2, 0;
	@%p124 bra 	$L__BB0_162;
	shl.b64 	%rd26, %rd25, 2;
	mov.b64 	%rd126, 0;
$L__BB0_139:
	add.s64 	%rd120, %rd5, %rd126;
	ld.global.u8 	%rs1, [%rd120];
	add.s64 	%rd121, %rd2, %rd126;
	st.global.u8 	[%rd121], %rs1;
	add.s64 	%rd126, %rd126, 1;
	setp.lt.u64 	%p125, %rd126, %rd26;
	@%p125 bra 	$L__BB0_139;
	bra.uni 	$L__BB0_162;
$L__BB0_140:
	mov.b32 	%r198, 0;
	st.global.u32 	[%rd19], %r198;
$L__BB0_141:
	add.s32 	%r315, %r132, 1;
	setp.ne.s32 	%p34, %r132, %r130;
	@%p34 bra 	$L__BB0_127;
$L__BB0_142:
	add.s32 	%r314, %r314, 1;
	sub.s32 	%r199, %r314, %r6;
	setp.gt.s32 	%p35, %r199, %r3;
	@%p35 bra 	$L__BB0_162;
	bra.uni 	$L__BB0_123;
$L__BB0_143:
	mov.b32 	%r272, 1;
	st.global.u32 	[%rd3], %r272;
	cvt.u64.u32 	%rd20, %r2;
	setp.eq.s32 	%p128, %r2, 0;
	@%p128 bra 	$L__BB0_162;
	shl.b64 	%rd21, %rd20, 2;
	mov.b64 	%rd125, 0;
$L__BB0_145:
	add.s64 	%rd123, %rd5, %rd125;
	ld.global.u8 	%rs2, [%rd123];
	add.s64 	%rd124, %rd2, %rd125;
	st.global.u8 	[%rd124], %rs2;
	add.s64 	%rd125, %rd125, 1;
	setp.lt.u64 	%p129, %rd125, %rd21;
	@%p129 bra 	$L__BB0_145;
	bra.uni 	$L__BB0_162;
$L__BB0_146:
	max.u32 	%r142, %r1, 1;
	mov.u32 	%r318, %r6;
$L__BB0_147:
	mul.wide.s32 	%rd53, %r318, 4;
	add.s64 	%rd24, %rd5, %rd53;
	ld.global.u32 	%r174, [%rd24];
	setp.ne.s32 	%p13, %r174, 0;
	@%p13 bra 	$L__BB0_161;
	mov.b32 	%r319, 1;
$L__BB0_149:
	mov.u32 	%r144, %r319;
	ld.global.u32 	%r176, [%rd3];
	setp.eq.s32 	%p14, %r176, 1;
	@%p14 bra 	$L__BB0_162;
	div.s32 	%r145, %r318, %r1;
	mul.lo.s32 	%r147, %r145, %r1;
	sub.s32 	%r146, %r318, %r147;
	mov.b32 	%r320, 0;
$L__BB0_151:
	setp.eq.s32 	%p15, %r320, %r146;
	@%p15 bra 	$L__BB0_153;
	add.s32 	%r178, %r320, %r147;
	mul.wide.s32 	%rd54, %r178, 4;
	add.s64 	%rd55, %rd5, %rd54;
	ld.global.u32 	%r179, [%rd55];
	setp.eq.s32 	%p16, %r179, %r144;
	@%p16 bra 	$L__BB0_160;
$L__BB0_153:
	setp.eq.s32 	%p17, %r320, %r145;
	@%p17 bra 	$L__BB0_155;
	mad.lo.s32 	%r180, %r320, %r1, %r146;
	mul.wide.s32 	%rd56, %r180, 4;
	add.s64 	%rd57, %rd5, %rd56;
	ld.global.u32 	%r181, [%rd57];
	setp.eq.s32 	%p18, %r181, %r144;
	@%p18 bra 	$L__BB0_160;
$L__BB0_155:
	add.s32 	%r320, %r320, 1;
	setp.ne.s32 	%p19, %r320, %r142;
	@%p19 bra 	$L__BB0_151;
	st.global.u32 	[%rd24], %r144;
	mov.b32 	%r321, 0;
	bra.uni 	$L__BB0_158;
$L__BB0_157:
	add.s32 	%r321, %r321, 1;
	setp.eq.s32 	%p21, %r321, %r9;
	@%p21 bra 	$L__BB0_137;
$L__BB0_158:
	mul.wide.u32 	%rd58, %r321, 4;
	add.s64 	%rd59, %rd5, %rd58;
	ld.global.u32 	%r183, [%rd59];
	setp.eq.s32 	%p20, %r183, 0;
	@%p20 bra 	$L__BB0_159;
	bra.uni 	$L__BB0_157;
$L__BB0_159:
	mov.b32 	%r184, 0;
	st.global.u32 	[%rd24], %r184;
$L__BB0_160:
	add.s32 	%r319, %r144, 1;
	setp.ne.s32 	%p22, %r144, %r142;
	@%p22 bra 	$L__BB0_149;
$L__BB0_161:
	add.s32 	%r318, %r318, 1;
	sub.s32 	%r185, %r318, %r6;
	setp.le.s32 	%p23, %r185, %r3;
	@%p23 bra 	$L__BB0_147;
$L__BB0_162:
	ret;
$L__BB0_163:
	setp.eq.s32 	%p115, %r292, %r1;
	@%p115 bra 	$L__BB0_35;
	bra.uni 	$L__BB0_43;
$L__BB0_164:
	ld.global.u32 	%r202, [%rd16];
	st.global.u32 	[%rd6], %r202;
	st.global.u32 	[%rd16], %r308;
	bra.uni 	$L__BB0_101;

}


// ===== COMPILED SASS (sm_100) =====

	.target	sm_100

	.elftype	@"ET_EXEC"


//--------------------- .note.nv.tkinfo           --------------------------
	.section	.note.nv.tkinfo,"",@"SHT_NOTE"
	.sectionflags	@"SHF_NOTE_NV_TKINFO"
	.tkinfo
        /*0018*/ 	.word	0x00000002
        /*0030*/ 	.string	""
        /*0030*/ 	.string	"ptxas"
        /*0030*/ 	.string	"Cuda compilation tools, release 13.0, V13.0.88"
        /*0030*/ 	.string	"Build cuda_13.0.r13.0/compiler.36424714_0"
        /*0030*/ 	.string	"-arch sm_100 -m 64 "



//--------------------- .note.nv.cuinfo           --------------------------
	.section	.note.nv.cuinfo,"",@"SHT_NOTE"
	.sectionflags	@"SHF_NOTE_NV_CUINFO"
        /*0018*/ 	.short	0x0002
        /*001a*/ 	.short	0x0064
        /*001c*/ 	.short	0x0082
	.zero		2


//--------------------- .nv.info                  --------------------------
	.section	.nv.info,"",@"SHT_CUDA_INFO"
	.align	4


	//----- nvinfo : EIATTR_REGCOUNT
	.align		4
        /*0000*/ 	.byte	0x04, 0x2f
        /*0002*/ 	.short	(.L_1 - .L_0)
	.align		4
.L_0:
        /*0004*/ 	.word	index@(_Z16bruteforceKernelPiiS_S_S_iS_)
        /*0008*/ 	.word	0x00000028


	//----- nvinfo : EIATTR_FRAME_SIZE
	.align		4
.L_1:
        /*000c*/ 	.byte	0x04, 0x11
        /*000e*/ 	.short	(.L_3 - .L_2)
	.align		4
.L_2:
        /*0010*/ 	.word	index@(_Z16bruteforceKernelPiiS_S_S_iS_)
        /*0014*/ 	.word	0x00000000


	//----- nvinfo : EIATTR_MIN_STACK_SIZE
	.align		4
.L_3:
        /*0018*/ 	.byte	0x04, 0x12
        /*001a*/ 	.short	(.L_5 - .L_4)
	.align		4
.L_4:
        /*001c*/ 	.word	index@(_Z16bruteforceKernelPiiS_S_S_iS_)
        /*0020*/ 	.word	0x00000000
.L_5:


//--------------------- .nv.compat                --------------------------
	.section	.nv.compat,"",@"SHT_CUDA_COMPAT_INFO"
	.align	4
        /*0000*/ 	.byte	0x02, 0x09, 0x00, 0x00, 0x02, 0x02, 0x01, 0x00, 0x02, 0x05, 0x05, 0x00, 0x03, 0x07, 0x01, 0x01
        /*0010*/ 	.byte	0x02, 0x03, 0x00, 0x00, 0x02, 0x06, 0x01, 0x00, 0x04, 0x0b, 0x08, 0x00, 0x09, 0x00, 0x00, 0x00
        /*0020*/ 	.byte	0x00, 0x00, 0x00, 0x00


//--------------------- .nv.info._Z16bruteforceKernelPiiS_S_S_iS_ --------------------------
	.section	.nv.info._Z16bruteforceKernelPiiS_S_S_iS_,"",@"SHT_CUDA_INFO"
	.sectionflags	@""
	.align	4


	//----- nvinfo : EIATTR_CUDA_API_VERSION
	.align		4
        /*0000*/ 	.byte	0x04, 0x37
        /*0002*/ 	.short	(.L_7 - .L_6)
.L_6:
        /*0004*/ 	.word	0x00000082


	//----- nvinfo : EIATTR_KPARAM_INFO
	.align		4
.L_7:
        /*0008*/ 	.byte	0x04, 0x17
        /*000a*/ 	.short	(.L_9 - .L_8)
.L_8:
        /*000c*/ 	.word	0x00000000
        /*0010*/ 	.short	0x0006
        /*0012*/ 	.short	0x0030
        /*0014*/ 	.byte	0x00, 0xf5, 0x21, 0x00


	//----- nvinfo : EIATTR_KPARAM_INFO
	.align		4
.L_9:
        /*0018*/ 	.byte	0x04, 0x17
        /*001a*/ 	.short	(.L_11 - .L_10)
.L_10:
        /*001c*/ 	.word	0x00000000
        /*0020*/ 	.short	0x0005
        /*0022*/ 	.short	0x0028
        /*0024*/ 	.byte	0x00, 0xf0, 0x11, 0x00


	//----- nvinfo : EIATTR_KPARAM_INFO
	.align		4
.L_11:
        /*0028*/ 	.byte	0x04, 0x17
        /*002a*/ 	.short	(.L_13 - .L_12)
.L_12:
        /*002c*/ 	.word	0x00000000
        /*0030*/ 	.short	0x0004
        /*0032*/ 	.short	0x0020
        /*0034*/ 	.byte	0x00, 0xf5, 0x21, 0x00


	//----- nvinfo : EIATTR_KPARAM_INFO
	.align		4
.L_13:
        /*0038*/ 	.byte	0x04, 0x17
        /*003a*/ 	.short	(.L_15 - .L_14)
.L_14:
        /*003c*/ 	.word	0x00000000
        /*0040*/ 	.short	0x0003
        /*0042*/ 	.short	0x0018
        /*0044*/ 	.byte	0x00, 0xf5, 0x21, 0x00


	//----- nvinfo : EIATTR_KPARAM_INFO
	.align		4
.L_15:
        /*0048*/ 	.byte	0x04, 0x17
        /*004a*/ 	.short	(.L_17 - .L_16)
.L_16:
        /*004c*/ 	.word	0x00000000
        /*0050*/ 	.short	0x0002
        /*0052*/ 	.short	0x0010
        /*0054*/ 	.byte	0x00, 0xf5, 0x21, 0x00


	//----- nvinfo : EIATTR_KPARAM_INFO
	.align		4
.L_17:
        /*0058*/ 	.byte	0x04, 0x17
        /*005a*/ 	.short	(.L_19 - .L_18)
.L_18:
        /*005c*/ 	.word	0x00000000
        /*0060*/ 	.short	0x0001
        /*0062*/ 	.short	0x0008
        /*0064*/ 	.byte	0x00, 0xf0, 0x11, 0x00


	//----- nvinfo : EIATTR_KPARAM_INFO
	.align		4
.L_19:
        /*0068*/ 	.byte	0x04, 0x17
        /*006a*/ 	.short	(.L_21 - .L_20)
.L_20:
        /*006c*/ 	.word	0x00000000
        /*0070*/ 	.short	0x0000
        /*0072*/ 	.short	0x0000
        /*0074*/ 	.byte	0x00, 0xf5, 0x21, 0x00


	//----- nvinfo : EIATTR_SPARSE_MMA_MASK
	.align		4
.L_21:
        /*0078*/ 	.byte	0x03, 0x50
        /*007a*/ 	.short	0x0000


	//----- nvinfo : EIATTR_MAXREG_COUNT
	.align		4
        /*007c*/ 	.byte	0x03, 0x1b
        /*007e*/ 	.short	0x00ff


	//----- nvinfo : EIATTR_MERCURY_ISA_VERSION
	.align		4
        /*0080*/ 	.byte	0x03, 0x5f
        /*0082*/ 	.short	0x0101


	//----- nvinfo : EIATTR_VRC_CTA_INIT_COUNT
	.align		4
        /*0084*/ 	.byte	0x02, 0x4a
	.zero		1
	.zero		1


	//----- nvinfo : EIATTR_EXIT_INSTR_OFFSETS
	.align		4
        /*0088*/ 	.byte	0x04, 0x1c
        /*008a*/ 	.short	(.L_23 - .L_22)


	//   ....[0]....
.L_22:
        /*008c*/ 	.word	0x00000d20


	//   ....[1]....
        /*0090*/ 	.word	0x00001120


	//   ....[2]....
        /*0094*/ 	.word	0x000011a0


	//   ....[3]....
        /*0098*/ 	.word	0x000014d0


	//   ....[4]....
        /*009c*/ 	.word	0x00002460


	//   ....[5]....
        /*00a0*/ 	.word	0x00002730


	//   ....[6]....
        /*00a4*/ 	.word	0x00002fa0


	//   ....[7]....
        /*00a8*/ 	.word	0x00003190


	//   ....[8]....
        /*00ac*/ 	.word	0x000038c0


	//   ....[9]....
        /*00b0*/ 	.word	0x00003a70


	//   ....[10]....
        /*00b4*/ 	.word	0x00003e10


	//   ....[11]....
        /*00b8*/ 	.word	0x00003f20


	//   ....[12]....
        /*00bc*/ 	.word	0x00004380


	//   ....[13]....
        /*00c0*/ 	.word	0x00004480


	//   ....[14]....
        /*00c4*/ 	.word	0x00004540


	//----- nvinfo : EIATTR_CRS_STACK_SIZE
	.align		4
.L_23:
        /*00c8*/ 	.byte	0x04, 0x1e
        /*00ca*/ 	.short	(.L_25 - .L_24)
.L_24:
        /*00cc*/ 	.word	0x00000000


	//----- nvinfo : EIATTR_CBANK_PARAM_SIZE
	.align		4
.L_25:
        /*00d0*/ 	.byte	0x03, 0x19
        /*00d2*/ 	.short	0x0038


	//----- nvinfo : EIATTR_PARAM_CBANK
	.align		4
        /*00d4*/ 	.byte	0x04, 0x0a
        /*00d6*/ 	.short	(.L_27 - .L_26)
	.align		4
.L_26:
        /*00d8*/ 	.word	index@(.nv.constant0._Z16bruteforceKernelPiiS_S_S_iS_)
        /*00dc*/ 	.short	0x0380
        /*00de*/ 	.short	0x0038


	//----- nvinfo : EIATTR_SW_WAR
	.align		4
.L_27:
        /*00e0*/ 	.byte	0x04, 0x36
        /*00e2*/ 	.short	(.L_29 - .L_28)
.L_28:
        /*00e4*/ 	.word	0x00000008
.L_29:


//--------------------- .nv.callgraph             --------------------------
	.section	.nv.callgraph,"",@"SHT_CUDA_CALLGRAPH"
	.align	4
	.sectionentsize	8
	.align		4
        /*0000*/ 	.word	0x00000000
	.align		4
        /*0004*/ 	.word	0xffffffff
	.align		4
        /*0008*/ 	.word	0x00000000
	.align		4
        /*000c*/ 	.word	0xfffffffe
	.align		4
        /*0010*/ 	.word	0x00000000
	.align		4
        /*0014*/ 	.word	0xfffffffd
	.align		4
        /*0018*/ 	.word	0x00000000
	.align		4
        /*001c*/ 	.word	0xfffffffc


//--------------------- .text._Z16bruteforceKernelPiiS_S_S_iS_ --------------------------
	.section	.text._Z16bruteforceKernelPiiS_S_S_iS_,"ax",@progbits
	.align	128
        .global         _Z16bruteforceKernelPiiS_S_S_iS_
        .type           _Z16bruteforceKernelPiiS_S_S_iS_,@function
        .size           _Z16bruteforceKernelPiiS_S_S_iS_,(.L_x_113 - _Z16bruteforceKernelPiiS_S_S_iS_)
        .other          _Z16bruteforceKernelPiiS_S_S_iS_,@"STO_CUDA_ENTRY STV_DEFAULT"
_Z16bruteforceKernelPiiS_S_S_iS_:
.text._Z16bruteforceKernelPiiS_S_S_iS_:
[----:B------:R-:W-:Y:S01]  /*0000*/  LDC R1, c[0x0][0x37c] ;  /* 0x0000df00ff017b82 */ /* 0x000fe20000000800 */
[----:B------:R-:W0:Y:S07]  /*0010*/  LDCU UR6, c[0x0][0x360] ;  /* 0x00006c00ff0677ac */ /* 0x000e2e0008000800 */
[----:B------:R-:W1:Y:S01]  /*0020*/  LDC R5, c[0x0][0x388] ;  /* 0x0000e200ff057b82 */ /* 0x000e620000000800 */
[----:B------:R-:W2:Y:S01]  /*0030*/  S2R R9, SR_CTAID.X ;  /* 0x0000000000097919 */ /* 0x000ea20000002500 */
[----:B------:R-:W3:Y:S01]  /*0040*/  LDCU.64 UR4, c[0x0][0x358] ;  /* 0x00006b00ff0477ac */ /* 0x000ee20008000a00 */
[----:B------:R-:W2:Y:S01]  /*0050*/  S2R R8, SR_TID.X ;  /* 0x0000000000087919 */ /* 0x000ea20000002100 */
[----:B0-----:R-:W0:Y:S01]  /*0060*/  I2F.U32.RP R4, UR6 ;  /* 0x0000000600047d06 */ /* 0x001e220008209000 */
[----:B------:R-:W-:Y:S01]  /*0070*/  ISETP.NE.U32.AND P2, PT, RZ, UR6, PT ;  /* 0x00000006ff007c0c */ /* 0x000fe2000bf45070 */
[----:B-1----:R-:W-:-:S04]  /*0080*/  IMAD R0, R5, R5, RZ ;  /* 0x0000000505007224 */ /* 0x002fc800078e02ff */
[----:B------:R-:W-:Y:S02]  /*0090*/  IMAD R6, R0, R0, RZ ;  /* 0x0000000000067224 */ /* 0x000fe400078e02ff */
[----:B0-----:R-:W0:Y:S01]  /*00a0*/  MUFU.RCP R4, R4 ;  /* 0x0000000400047308 */ /* 0x001e220000001000 */
[----:B--2---:R-:W-:Y:S02]  /*00b0*/  IMAD R11, R9, UR6, R8 ;  /* 0x00000006090b7c24 */ /* 0x004fe4000f8e0208 */
[----:B0-----:R-:W-:-:S05]  /*00c0*/  VIADD R2, R4, 0xffffffe ;  /* 0x0ffffffe04027836 */ /* 0x001fca0000000000 */
[----:B------:R0:W1:Y:S02]  /*00d0*/  F2I.FTZ.U32.TRUNC.NTZ R3, R2 ;  /* 0x0000000200037305 */ /* 0x000064000021f000 */
[----:B0-----:R-:W-:Y:S02]  /*00e0*/  IMAD.MOV.U32 R2, RZ, RZ, RZ ;  /* 0x000000ffff027224 */ /* 0x001fe400078e00ff */
[----:B-1----:R-:W-:-:S04]  /*00f0*/  IMAD.MOV R7, RZ, RZ, -R3 ;  /* 0x000000ffff077224 */ /* 0x002fc800078e0a03 */
[----:B------:R-:W-:-:S04]  /*0100*/  IMAD R7, R7, UR6, RZ ;  /* 0x0000000607077c24 */ /* 0x000fc8000f8e02ff */
[----:B------:R-:W-:-:S06]  /*0110*/  IMAD.HI.U32 R3, R3, R7, R2 ;  /* 0x0000000703037227 */ /* 0x000fcc00078e0002 */
[----:B------:R-:W-:-:S05]  /*0120*/  IMAD.HI.U32 R7, R3, R6, RZ ;  /* 0x0000000603077227 */ /* 0x000fca00078e00ff */
[----:B------:R-:W-:-:S05]  /*0130*/  IADD3 R3, PT, PT, -R7, RZ, RZ ;  /* 0x000000ff07037210 */ /* 0x000fca0007ffe1ff */
[----:B------:R-:W-:Y:S02]  /*0140*/  IMAD R4, R3, UR6, R6 ;  /* 0x0000000603047c24 */ /* 0x000fe4000f8e0206 */
[----:B------:R-:W0:Y:S03]  /*0150*/  LDC.64 R2, c[0x0][0x398] ;  /* 0x0000e600ff027b82 */ /* 0x000e260000000a00 */
[----:B------:R-:W-:-:S13]  /*0160*/  ISETP.GE.U32.AND P0, PT, R4, UR6, PT ;  /* 0x0000000604007c0c */ /* 0x000fda000bf06070 */
[----:B------:R-:W-:Y:S02]  /*0170*/  @P0 VIADD R4, R4, -UR6 ;  /* 0x8000000604040c36 */ /* 0x000fe40008000000 */
[----:B------:R-:W-:Y:S01]  /*0180*/  @P0 VIADD R7, R7, 0x1 ;  /* 0x0000000107070836 */ /* 0x000fe20000000000 */
[----:B------:R-:W-:Y:S01]  /*0190*/  ISETP.NE.AND P0, PT, R5, RZ, PT ;  /* 0x000000ff0500720c */ /* 0x000fe20003f05270 */
[----:B------:R-:W-:Y:S01]  /*01a0*/  IMAD R5, R6, R11, RZ ;  /* 0x0000000b06057224 */ /* 0x000fe200078e02ff */
[----:B------:R-:W-:-:S03]  /*01b0*/  ISETP.GE.U32.AND P1, PT, R4, UR6, PT ;  /* 0x0000000604007c0c */ /* 0x000fc6000bf26070 */
[----:B0-----:R-:W-:-:S10]  /*01c0*/  IMAD.WIDE R2, R5, 0x4, R2 ;  /* 0x0000000405027825 */ /* 0x001fd400078e0202 */
[----:B------:R-:W-:Y:S01]  /*01d0*/  @P1 VIADD R7, R7, 0x1 ;  /* 0x0000000107071836 */ /* 0x000fe20000000000 */
[----:B------:R-:W-:Y:S01]  /*01e0*/  @!P2 LOP3.LUT R7, RZ, UR6, RZ, 0x33, !PT ;  /* 0x00000006ff07ac12 */ /* 0x000fe2000f8e33ff */
[----:B---3--:R-:W-:Y:S06]  /*01f0*/  @!P0 BRA `(.L_x_0) ;  /* 0x0000000800b88947 */ /* 0x008fec0003800000 */
[C---:B------:R-:W-:Y:S01]  /*0200*/  ISETP.GE.U32.AND P0, PT, R6.reuse, 0x4, PT ;  /* 0x000000040600780c */ /* 0x040fe20003f06070 */
[----:B------:R-:W-:Y:S02]  /*0210*/  HFMA2 R13, -RZ, RZ, 0, 0 ;  /* 0x00000000ff0d7431 */ /* 0x000fe400000001ff */
[C---:B------:R-:W-:Y:S01]  /*0220*/  IMAD R10, R6.reuse, R9, RZ ;  /* 0x00000009060a7224 */ /* 0x040fe200078e02ff */
[----:B------:R-:W-:Y:S01]  /*0230*/  VIMNMX.U32 R9, PT, PT, R6, 0x1, !PT ;  /* 0x0000000106097848 */ /* 0x000fe20007fe0000 */
[----:B------:R-:W-:-:S08]  /*0240*/  IMAD R8, R7, R8, RZ ;  /* 0x0000000807087224 */ /* 0x000fd000078e02ff */
[----:B------:R-:W-:Y:S05]  /*0250*/  @!P0 BRA `(.L_x_1) ;  /* 0x0000000800548947 */ /* 0x000fea0003800000 */
[----:B------:R-:W0:Y:S01]  /*0260*/  LDC.64 R4, c[0x0][0x380] ;  /* 0x0000e000ff047b82 */ /* 0x000e220000000a00 */
[----:B------:R-:W-:Y:S01]  /*0270*/  LOP3.LUT R13, R9, 0xfffffffc, RZ, 0xc0, !PT ;  /* 0xfffffffc090d7812 */ /* 0x000fe200078ec0ff */
[----:B------:R-:W-:-:S03]  /*0280*/  IMAD.MOV.U32 R17, RZ, RZ, RZ ;  /* 0x000000ffff117224 */ /* 0x000fc600078e00ff */
[----:B------:R-:W-:-:S13]  /*0290*/  ISETP.GT.AND P0, PT, R13, RZ, PT ;  /* 0x000000ff0d00720c */ /* 0x000fda0003f04270 */
[----:B------:R-:W-:Y:S05]  /*02a0*/  @!P0 BRA `(.L_x_2) ;  /* 0x0000000400f08947 */ /* 0x000fea0003800000 */
[----:B------:R-:W-:Y:S01]  /*02b0*/  IMAD.IADD R12, R13, 0x1, -R17 ;  /* 0x000000010d0c7824 */ /* 0x000fe200078e0a11 */
[----:B------:R-:W-:-:S04]  /*02c0*/  PLOP3.LUT P0, PT, PT, PT, PT, 0x80, 0x8 ;  /* 0x000000000008781c */ /* 0x000fc80003f0f070 */
[----:B------:R-:W-:-:S13]  /*02d0*/  ISETP.GT.AND P1, PT, R12, 0xc, PT ;  /* 0x0000000c0c00780c */ /* 0x000fda0003f24270 */
[----:B------:R-:W-:Y:S05]  /*02e0*/  @!P1 BRA `(.L_x_3) ;  /* 0x0000000400349947 */ /* 0x000fea0003800000 */
[----:B------:R-:W-:Y:S01]  /*02f0*/  PLOP3.LUT P0, PT, PT, PT, PT, 0x8, 0x80 ;  /* 0x000000000080781c */ /* 0x000fe20003f0e170 */
[----:B------:R-:W-:-:S12]  /*0300*/  VIADD R12, R13, 0xfffffff4 ;  /* 0xfffffff40d0c7836 */ /* 0x000fd80000000000 */
.L_x_4:
[----:B---3--:R-:W1:Y:S01]  /*0310*/  LDC.64 R14, c[0x0][0x380] ;  /* 0x0000e000ff0e7b82 */ /* 0x008e620000000a00 */
[----:B------:R-:W-:-:S05]  /*0320*/  IADD3 R21, PT, PT, R10, R17, RZ ;  /* 0x000000110a157210 */ /* 0x000fca0007ffe0ff */
[----:B-1----:R-:W-:-:S06]  /*0330*/  IMAD.WIDE.U32 R22, R21, 0x4, R14 ;  /* 0x0000000415167825 */ /* 0x002fcc00078e000e */
[----:B------:R-:W2:Y:S01]  /*0340*/  LDG.E R23, desc[UR4][R22.64] ;  /* 0x0000000416177981 */ /* 0x000ea2000c1e1900 */
[----:B------:R-:W-:Y:S02]  /*0350*/  VIADD R25, R21, 0x1 ;  /* 0x0000000115197836 */ /* 0x000fe40000000000 */
[----:B------:R-:W-:-:S04]  /*0360*/  IMAD.WIDE.U32 R18, R17, 0x4, R2 ;  /* 0x0000000411127825 */ /* 0x000fc800078e0002 */
[----:B------:R-:W-:Y:S01]  /*0370*/  IMAD.WIDE.U32 R24, R25, 0x4, R14 ;  /* 0x0000000419187825 */ /* 0x000fe200078e000e */
[----:B--2---:R1:W-:Y:S04]  /*0380*/  STG.E desc[UR4][R18.64], R23 ;  /* 0x0000001712007986 */ /* 0x0043e8000c101904 */
[----:B------:R-:W2:Y:S01]  /*0390*/  LDG.E R31, desc[UR4][R24.64] ;  /* 0x00000004181f7981 */ /* 0x000ea2000c1e1900 */
[----:B------:R-:W-:-:S04]  /*03a0*/  VIADD R27, R21, 0x2 ;  /* 0x00000002151b7836 */ /* 0x000fc80000000000 */
[----:B------:R-:W-:Y:S01]  /*03b0*/  IMAD.WIDE.U32 R26, R27, 0x4, R14 ;  /* 0x000000041b1a7825 */ /* 0x000fe200078e000e */
[----:B--2---:R2:W-:Y:S04]  /*03c0*/  STG.E desc[UR4][R18.64+0x4], R31 ;  /* 0x0000041f12007986 */ /* 0x0045e8000c101904 */
[----:B------:R-:W3:Y:S01]  /*03d0*/  LDG.E R33, desc[UR4][R26.64] ;  /* 0x000000041a217981 */ /* 0x000ee2000c1e1900 */
[----:B------:R-:W-:-:S04]  /*03e0*/  VIADD R29, R21, 0x3 ;  /* 0x00000003151d7836 */ /* 0x000fc80000000000 */
[----:B------:R-:W-:Y:S01]  /*03f0*/  IMAD.WIDE.U32 R28, R29, 0x4, R14 ;  /* 0x000000041d1c7825 */ /* 0x000fe200078e000e */
[----:B------:R-:W-:Y:S01]  /*0400*/  IADD3 R37, PT, PT, R17, 0x4, RZ ;  /* 0x0000000411257810 */ /* 0x000fe20007ffe0ff */
[----:B---3--:R-:W-:Y:S04]  /*0410*/  STG.E desc[UR4][R18.64+0x8], R33 ;  /* 0x0000082112007986 */ /* 0x008fe8000c101904 */
[----:B------:R-:W3:Y:S01]  /*0420*/  LDG.E R35, desc[UR4][R28.64] ;  /* 0x000000041c237981 */ /* 0x000ee2000c1e1900 */
[----:B-1----:R-:W-:-:S04]  /*0430*/  IMAD.IADD R23, R10, 0x1, R37 ;  /* 0x000000010a177824 */ /* 0x002fc800078e0225 */
[----:B------:R-:W-:Y:S01]  /*0440*/  IMAD.WIDE.U32 R24, R23, 0x4, R14 ;  /* 0x0000000417187825 */ /* 0x000fe200078e000e */
[----:B---3--:R1:W-:Y:S04]  /*0450*/  STG.E desc[UR4][R18.64+0xc], R35 ;  /* 0x00000c2312007986 */ /* 0x0083e8000c101904 */
[----:B------:R-:W3:Y:S01]  /*0460*/  LDG.E R16, desc[UR4][R24.64] ;  /* 0x0000000418107981 */ /* 0x000ee2000c1e1900 */
[----:B--2---:R-:W-:Y:S02]  /*0470*/  VIADD R31, R21, 0x5 ;  /* 0x00000005151f7836 */ /* 0x004fe40000000000 */
[----:B------:R-:W-:-:S04]  /*0480*/  IMAD.WIDE.U32 R22, R37, 0x4, R2 ;  /* 0x0000000425167825 */ /* 0x000fc800078e0002 */
[----:B------:R-:W-:Y:S01]  /*0490*/  IMAD.WIDE.U32 R26, R31, 0x4, R14 ;  /* 0x000000041f1a7825 */ /* 0x000fe200078e000e */
[----:B---3--:R-:W-:Y:S04]  /*04a0*/  STG.E desc[UR4][R22.64], R16 ;  /* 0x0000001016007986 */ /* 0x008fe8000c101904 */
[----:B------:R-:W2:Y:S01]  /*04b0*/  LDG.E R31, desc[UR4][R26.64] ;  /* 0x000000041a1f7981 */ /* 0x000ea2000c1e1900 */
[----:B------:R-:W-:-:S04]  /*04c0*/  VIADD R29, R21, 0x6 ;  /* 0x00000006151d7836 */ /* 0x000fc80000000000 */
[--C-:B------:R-:W-:Y:S01]  /*04d0*/  IMAD.WIDE.U32 R28, R29, 0x4, R14.reuse ;  /* 0x000000041d1c7825 */ /* 0x100fe200078e000e */
[----:B-1----:R-:W-:Y:S01]  /*04e0*/  IADD3 R19, PT, PT, R21, 0x7, RZ ;  /* 0x0000000715137810 */ /* 0x002fe20007ffe0ff */
[----:B--2---:R1:W-:Y:S04]  /*04f0*/  STG.E desc[UR4][R22.64+0x4], R31 ;  /* 0x0000041f16007986 */ /* 0x0043e8000c101904 */
[----:B------:R-:W2:Y:S01]  /*0500*/  LDG.E R33, desc[UR4][R28.64] ;  /* 0x000000041c217981 */ /* 0x000ea2000c1e1900 */
[----:B------:R-:W-:-:S04]  /*0510*/  IMAD.WIDE.U32 R24, R19, 0x4, R14 ;  /* 0x0000000413187825 */ /* 0x000fc800078e000e */
[----:B------:R-:W-:Y:S01]  /*0520*/  VIADD R19, R17, 0x8 ;  /* 0x0000000811137836 */ /* 0x000fe20000000000 */
[----:B--2---:R-:W-:Y:S04]  /*0530*/  STG.E desc[UR4][R22.64+0x8], R33 ;  /* 0x0000082116007986 */ /* 0x004fe8000c101904 */
[----:B------:R-:W2:Y:S01]  /*0540*/  LDG.E R35, desc[UR4][R24.64] ;  /* 0x0000000418237981 */ /* 0x000ea2000c1e1900 */
[----:B------:R-:W-:-:S04]  /*0550*/  IMAD.IADD R37, R10, 0x1, R19 ;  /* 0x000000010a257824 */ /* 0x000fc800078e0213 */
[----:B------:R-:W-:Y:S01]  /*0560*/  IMAD.WIDE.U32 R26, R37, 0x4, R14 ;  /* 0x00000004251a7825 */ /* 0x000fe200078e000e */
[----:B--2---:R2:W-:Y:S04]  /*0570*/  STG.E desc[UR4][R22.64+0xc], R35 ;  /* 0x00000c2316007986 */ /* 0x0045e8000c101904 */
[----:B------:R-:W3:Y:S01]  /*0580*/  LDG.E R37, desc[UR4][R26.64] ;  /* 0x000000041a257981 */ /* 0x000ee2000c1e1900 */
[----:B-1----:R-:W-:Y:S02]  /*0590*/  VIADD R31, R21, 0x9 ;  /* 0x00000009151f7836 */ /* 0x002fe40000000000 */
[----:B------:R-:W-:-:S04]  /*05a0*/  IMAD.WIDE.U32 R18, R19, 0x4, R2 ;  /* 0x0000000413127825 */ /* 0x000fc800078e0002 */
[--C-:B------:R-:W-:Y:S01]  /*05b0*/  IMAD.WIDE.U32 R28, R31, 0x4, R14.reuse ;  /* 0x000000041f1c7825 */ /* 0x100fe200078e000e */
[----:B------:R-:W-:Y:S01]  /*05c0*/  IADD3 R25, PT, PT, R21, 0xa, RZ ;  /* 0x0000000a15197810 */ /* 0x000fe20007ffe0ff */
[----:B---3--:R1:W-:Y:S04]  /*05d0*/  STG.E desc[UR4][R18.64], R37 ;  /* 0x0000002512007986 */ /* 0x0083e8000c101904 */
[----:B------:R-:W3:Y:S01]  /*05e0*/  LDG.E R31, desc[UR4][R28.64] ;  /* 0x000000041c1f7981 */ /* 0x000ee2000c1e1900 */
[----:B------:R-:W-:-:S04]  /*05f0*/  IMAD.WIDE.U32 R24, R25, 0x4, R14 ;  /* 0x0000000419187825 */ /* 0x000fc800078e000e */
[----:B--2---:R-:W-:Y:S01]  /*0600*/  VIADD R23, R21, 0xb ;  /* 0x0000000b15177836 */ /* 0x004fe20000000000 */
[----:B---3--:R2:W-:Y:S04]  /*0610*/  STG.E desc[UR4][R18.64+0x4], R31 ;  /* 0x0000041f12007986 */ /* 0x0085e8000c101904 */
[----:B------:R-:W3:Y:S01]  /*0620*/  LDG.E R33, desc[UR4][R24.64] ;  /* 0x0000000418217981 */ /* 0x000ee2000c1e1900 */
[----:B------:R-:W-:-:S04]  /*0630*/  IMAD.WIDE.U32 R26, R23, 0x4, R14 ;  /* 0x00000004171a7825 */ /* 0x000fc800078e000e */
[----:B------:R-:W-:Y:S01]  /*0640*/  VIADD R23, R17, 0xc ;  /* 0x0000000c11177836 */ /* 0x000fe20000000000 */
[----:B---3--:R3:W-:Y:S04]  /*0650*/  STG.E desc[UR4][R18.64+0x8], R33 ;  /* 0x0000082112007986 */ /* 0x0087e8000c101904 */
[----:B------:R-:W4:Y:S01]  /*0660*/  LDG.E R35, desc[UR4][R26.64] ;  /* 0x000000041a237981 */ /* 0x000f22000c1e1900 */
[----:B-1----:R-:W-:-:S04]  /*0670*/  IMAD.IADD R37, R10, 0x1, R23 ;  /* 0x000000010a257824 */ /* 0x002fc800078e0217 */
[----:B------:R-:W-:Y:S01]  /*0680*/  IMAD.WIDE.U32 R28, R37, 0x4, R14 ;  /* 0x00000004251c7825 */ /* 0x000fe200078e000e */
[----:B--2---:R-:W-:Y:S01]  /*0690*/  IADD3 R31, PT, PT, R21, 0xd, RZ ;  /* 0x0000000d151f7810 */ /* 0x004fe20007ffe0ff */
[----:B----4-:R3:W-:Y:S04]  /*06a0*/  STG.E desc[UR4][R18.64+0xc], R35 ;  /* 0x00000c2312007986 */ /* 0x0107e8000c101904 */
[----:B------:R-:W2:Y:S01]  /*06b0*/  LDG.E R29, desc[UR4][R28.64] ;  /* 0x000000041c1d7981 */ /* 0x000ea2000c1e1900 */
[----:B------:R-:W-:-:S04]  /*06c0*/  IMAD.WIDE.U32 R22, R23, 0x4, R2 ;  /* 0x0000000417167825 */ /* 0x000fc800078e0002 */
[----:B------:R-:W-:Y:S01]  /*06d0*/  IMAD.WIDE.U32 R24, R31, 0x4, R14 ;  /* 0x000000041f187825 */ /* 0x000fe200078e000e */
[----:B--2---:R3:W-:Y:S05]  /*06e0*/  STG.E desc[UR4][R22.64], R29 ;  /* 0x0000001d16007986 */ /* 0x0047ea000c101904 */
[----:B------:R-:W2:Y:S01]  /*06f0*/  LDG.E R25, desc[UR4][R24.64] ;  /* 0x0000000418197981 */ /* 0x000ea2000c1e1900 */
[----:B------:R-:W-:-:S04]  /*0700*/  VIADD R27, R21, 0xe ;  /* 0x0000000e151b7836 */ /* 0x000fc80000000000 */
[----:B------:R-:W-:Y:S01]  /*0710*/  IMAD.WIDE.U32 R26, R27, 0x4, R14 ;  /* 0x000000041b1a7825 */ /* 0x000fe200078e000e */
[----:B--2---:R3:W-:Y:S05]  /*0720*/  STG.E desc[UR4][R22.64+0x4], R25 ;  /* 0x0000041916007986 */ /* 0x0047ea000c101904 */
[----:B------:R-:W2:Y:S01]  /*0730*/  LDG.E R27, desc[UR4][R26.64] ;  /* 0x000000041a1b7981 */ /* 0x000ea2000c1e1900 */
[----:B------:R-:W-:-:S04]  /*0740*/  VIADD R21, R21, 0xf ;  /* 0x0000000f15157836 */ /* 0x000fc80000000000 */
[----:B------:R-:W-:Y:S01]  /*0750*/  IMAD.WIDE.U32 R14, R21, 0x4, R14 ;  /* 0x00000004150e7825 */ /* 0x000fe200078e000e */
[----:B--2---:R3:W-:Y:S05]  /*0760*/  STG.E desc[UR4][R22.64+0x8], R27 ;  /* 0x0000081b16007986 */ /* 0x0047ea000c101904 */
[----:B------:R-:W2:Y:S01]  /*0770*/  LDG.E R15, desc[UR4][R14.64] ;  /* 0x000000040e0f7981 */ /* 0x000ea2000c1e1900 */
[----:B------:R-:W-:-:S05]  /*0780*/  VIADD R17, R17, 0x10 ;  /* 0x0000001011117836 */ /* 0x000fca0000000000 */
[----:B------:R-:W-:Y:S01]  /*0790*/  ISETP.GE.AND P1, PT, R17, R12, PT ;  /* 0x0000000c1100720c */ /* 0x000fe20003f26270 */
[----:B--2---:R3:W-:-:S12]  /*07a0*/  STG.E desc[UR4][R22.64+0xc], R15 ;  /* 0x00000c0f16007986 */ /* 0x0047d8000c101904 */
[----:B------:R-:W-:Y:S05]  /*07b0*/  @!P1 BRA `(.L_x_4) ;  /* 0xfffffff800d49947 */ /* 0x000fea000383ffff */
.L_x_3:
[----:B------:R-:W-:-:S04]  /*07c0*/  IADD3 R12, PT, PT, R13, -R17, RZ ;  /* 0x800000110d0c7210 */ /* 0x000fc80007ffe0ff */
[----:B------:R-:W-:-:S13]  /*07d0*/  ISETP.GT.AND P1, PT, R12, 0x4, PT ;  /* 0x000000040c00780c */ /* 0x000fda0003f24270 */
[----:B------:R-:W-:Y:S05]  /*07e0*/  @!P1 BRA `(.L_x_5) ;  /* 0x0000000000989947 */ /* 0x000fea0003800000 */
[----:B---3--:R-:W1:Y:S01]  /*07f0*/  LDC.64 R14, c[0x0][0x380] ;  /* 0x0000e000ff0e7b82 */ /* 0x008e620000000a00 */
[----:B------:R-:W-:-:S04]  /*0800*/  IMAD.IADD R21, R10, 0x1, R17 ;  /* 0x000000010a157824 */ /* 0x000fc800078e0211 */
        /* <DEDUP_REMOVED lines=8> */
[--C-:B------:R-:W-:Y:S01]  /*0890*/  IMAD.WIDE.U32 R26, R27, 0x4, R14.reuse ;  /* 0x000000041b1a7825 */ /* 0x100fe200078e000e */
[----:B------:R-:W-:Y:S01]  /*08a0*/  IADD3 R29, PT, PT, R21, 0x3, RZ ;  /* 0x00000003151d7810 */ /* 0x000fe20007ffe0ff */
[----:B--2---:R2:W-:Y:S04]  /*08b0*/  STG.E desc[UR4][R18.64+0x4], R31 ;  /* 0x0000041f12007986 */ /* 0x0045e8000c101904 */
[----:B------:R-:W3:Y:S01]  /*08c0*/  LDG.E R33, desc[UR4][R26.64] ;  /* 0x000000041a217981 */ /* 0x000ee2000c1e1900 */
[----:B------:R-:W-:-:S04]  /*08d0*/  IMAD.WIDE.U32 R28, R29, 0x4, R14 ;  /* 0x000000041d1c7825 */ /* 0x000fc800078e000e */
[----:B------:R-:W-:Y:S01]  /*08e0*/  VIADD R37, R17, 0x4 ;  /* 0x0000000411257836 */ /* 0x000fe20000000000 */
[----:B---3--:R4:W-:Y:S04]  /*08f0*/  STG.E desc[UR4][R18.64+0x8], R33 ;  /* 0x0000082112007986 */ /* 0x0089e8000c101904 */
[----:B------:R-:W3:Y:S01]  /*0900*/  LDG.E R35, desc[UR4][R28.64] ;  /* 0x000000041c237981 */ /* 0x000ee2000c1e1900 */
[----:B-1----:R-:W-:-:S04]  /*0910*/  IMAD.IADD R23, R10, 0x1, R37 ;  /* 0x000000010a177824 */ /* 0x002fc800078e0225 */
[----:B------:R-:W-:Y:S01]  /*0920*/  IMAD.WIDE.U32 R24, R23, 0x4, R14 ;  /* 0x0000000417187825 */ /* 0x000fe200078e000e */
[----:B---3--:R4:W-:Y:S05]  /*0930*/  STG.E desc[UR4][R18.64+0xc], R35 ;  /* 0x00000c2312007986 */ /* 0x0089ea000c101904 */
[----:B------:R-:W3:Y:S01]  /*0940*/  LDG.E R25, desc[UR4][R24.64] ;  /* 0x0000000418197981 */ /* 0x000ee2000c1e1900 */
[----:B--2---:R-:W-:Y:S02]  /*0950*/  VIADD R31, R21, 0x5 ;  /* 0x00000005151f7836 */ /* 0x004fe40000000000 */
[----:B------:R-:W-:-:S04]  /*0960*/  IMAD.WIDE.U32 R22, R37, 0x4, R2 ;  /* 0x0000000425167825 */ /* 0x000fc800078e0002 */
[--C-:B------:R-:W-:Y:S01]  /*0970*/  IMAD.WIDE.U32 R26, R31, 0x4, R14.reuse ;  /* 0x000000041f1a7825 */ /* 0x100fe200078e000e */
[----:B------:R-:W-:Y:S01]  /*0980*/  IADD3 R29, PT, PT, R21, 0x6, RZ ;  /* 0x00000006151d7810 */ /* 0x000fe20007ffe0ff */
[----:B---3--:R4:W-:Y:S04]  /*0990*/  STG.E desc[UR4][R22.64], R25 ;  /* 0x0000001916007986 */ /* 0x0089e8000c101904 */
[----:B------:R-:W2:Y:S01]  /*09a0*/  LDG.E R27, desc[UR4][R26.64] ;  /* 0x000000041a1b7981 */ /* 0x000ea2000c1e1900 */
[----:B------:R-:W-:-:S04]  /*09b0*/  IMAD.WIDE.U32 R28, R29, 0x4, R14 ;  /* 0x000000041d1c7825 */ /* 0x000fc800078e000e */
[----:B------:R-:W-:Y:S01]  /*09c0*/  VIADD R21, R21, 0x7 ;  /* 0x0000000715157836 */ /* 0x000fe20000000000 */
[----:B--2---:R4:W-:Y:S04]  /*09d0*/  STG.E desc[UR4][R22.64+0x4], R27 ;  /* 0x0000041b16007986 */ /* 0x0049e8000c101904 */
[----:B------:R-:W2:Y:S01]  /*09e0*/  LDG.E R29, desc[UR4][R28.64] ;  /* 0x000000041c1d7981 */ /* 0x000ea2000c1e1900 */
[----:B------:R-:W-:-:S03]  /*09f0*/  IMAD.WIDE.U32 R14, R21, 0x4, R14 ;  /* 0x00000004150e7825 */ /* 0x000fc600078e000e */
[----:B--2---:R4:W-:Y:S04]  /*0a00*/  STG.E desc[UR4][R22.64+0x8], R29 ;  /* 0x0000081d16007986 */ /* 0x0049e8000c101904 */
[----:B------:R-:W2:Y:S01]  /*0a10*/  LDG.E R15, desc[UR4][R14.64] ;  /* 0x000000040e0f7981 */ /* 0x000ea2000c1e1900 */
[----:B------:R-:W-:Y:S01]  /*0a20*/  PLOP3.LUT P0, PT, PT, PT, PT, 0x8, 0x80 ;  /* 0x000000000080781c */ /* 0x000fe20003f0e170 */
[----:B------:R-:W-:Y:S02]  /*0a30*/  VIADD R17, R17, 0x8 ;  /* 0x0000000811117836 */ /* 0x000fe40000000000 */
[----:B--2---:R4:W-:Y:S10]  /*0a40*/  STG.E desc[UR4][R22.64+0xc], R15 ;  /* 0x00000c0f16007986 */ /* 0x0049f4000c101904 */
.L_x_5:
[----:B------:R-:W-:-:S13]  /*0a50*/  ISETP.EQ.AND P1, PT, R17, R13, PT ;  /* 0x0000000d1100720c */ /* 0x000fda0003f22270 */
[----:B------:R-:W-:Y:S05]  /*0a60*/  @!P0 BRA P1, `(.L_x_1) ;  /* 0x0000000000508947 */ /* 0x000fea0000800000 */
.L_x_2:
[----:B---34-:R-:W-:-:S04]  /*0a70*/  IMAD.IADD R27, R10, 0x1, R17 ;  /* 0x000000010a1b7824 */ /* 0x018fc800078e0211 */
[----:B01----:R-:W-:-:S05]  /*0a80*/  IMAD.WIDE.U32 R18, R27, 0x4, R4 ;  /* 0x000000041b127825 */ /* 0x003fca00078e0004 */
[----:B------:R-:W2:Y:S01]  /*0a90*/  LDG.E R25, desc[UR4][R18.64] ;  /* 0x0000000412197981 */ /* 0x000ea2000c1e1900 */
[----:B------:R-:W-:Y:S01]  /*0aa0*/  IADD3 R21, PT, PT, R27, 0x1, RZ ;  /* 0x000000011b157810 */ /* 0x000fe20007ffe0ff */
        /* <DEDUP_REMOVED lines=13> */
[----:B------:R-:W-:Y:S01]  /*0b80*/  ISETP.NE.AND P0, PT, R17, R13, PT ;  /* 0x0000000d1100720c */ /* 0x000fe20003f05270 */
[----:B--2---:R1:W-:-:S12]  /*0b90*/  STG.E desc[UR4][R14.64+0xc], R19 ;  /* 0x00000c130e007986 */ /* 0x0043d8000c101904 */
[----:B------:R-:W-:Y:S05]  /*0ba0*/  @P0 BRA `(.L_x_2) ;  /* 0xfffffffc00b00947 */ /* 0x000fea000383ffff */
.L_x_1:
[----:B0-----:R-:W-:Y:S01]  /*0bb0*/  LOP3.LUT R4, R9, 0x1, RZ, 0xc0, !PT ;  /* 0x0000000109047812 */ /* 0x001fe200078ec0ff */
[----:B------:R-:W0:Y:S03]  /*0bc0*/  LDCU.64 UR8, c[0x0][0x390] ;  /* 0x00007200ff0877ac */ /* 0x000e260008000a00 */
[----:B------:R-:W-:-:S13]  /*0bd0*/  ISETP.NE.U32.AND P0, PT, R4, 0x1, PT ;  /* 0x000000010400780c */ /* 0x000fda0003f05070 */
[----:B------:R-:W-:Y:S05]  /*0be0*/  @P0 BRA `(.L_x_6) ;  /* 0x0000000000180947 */ /* 0x000fea0003800000 */
[----:B------:R-:W2:Y:S01]  /*0bf0*/  LDC.64 R4, c[0x0][0x380] ;  /* 0x0000e000ff047b82 */ /* 0x000ea20000000a00 */
[----:B-1-34-:R-:W-:-:S05]  /*0c00*/  IADD3 R15, PT, PT, R10, R13, RZ ;  /* 0x0000000d0a0f7210 */ /* 0x01afca0007ffe0ff */
[----:B--2---:R-:W-:-:S06]  /*0c10*/  IMAD.WIDE.U32 R4, R15, 0x4, R4 ;  /* 0x000000040f047825 */ /* 0x004fcc00078e0004 */
[----:B------:R-:W2:Y:S01]  /*0c20*/  LDG.E R5, desc[UR4][R4.64] ;  /* 0x0000000404057981 */ /* 0x000ea2000c1e1900 */
[----:B------:R-:W-:-:S05]  /*0c30*/  IMAD.WIDE.U32 R12, R13, 0x4, R2 ;  /* 0x000000040d0c7825 */ /* 0x000fca00078e0002 */
[----:B--2---:R2:W-:Y:S02]  /*0c40*/  STG.E desc[UR4][R12.64], R5 ;  /* 0x000000050c007986 */ /* 0x0045e4000c101904 */
.L_x_6:
[----:B------:R-:W-:Y:S01]  /*0c50*/  BSSY.RECONVERGENT B0, `(.L_x_7) ;  /* 0x0000056000007945 */ /* 0x000fe20003800200 */
[----:B------:R-:W-:-:S07]  /*0c60*/  IMAD.MOV.U32 R10, RZ, RZ, RZ ;  /* 0x000000ffff0a7224 */ /* 0x000fce00078e00ff */
.L_x_9:
[----:B--2---:R-:W-:-:S06]  /*0c70*/  IMAD.WIDE.U32 R4, R10, 0x4, R2 ;  /* 0x000000040a047825 */ /* 0x004fcc00078e0002 */
[----:B------:R-:W2:Y:S02]  /*0c80*/  LDG.E R4, desc[UR4][R4.64] ;  /* 0x0000000404047981 */ /* 0x000ea4000c1e1900 */
[----:B--2---:R-:W-:-:S13]  /*0c90*/  ISETP.NE.AND P0, PT, R4, RZ, PT ;  /* 0x000000ff0400720c */ /* 0x004fda0003f05270 */
[----:B------:R-:W-:Y:S05]  /*0ca0*/  @!P0 BRA `(.L_x_8) ;  /* 0x0000000400408947 */ /* 0x000fea0003800000 */
[----:B------:R-:W-:-:S05]  /*0cb0*/  VIADD R10, R10, 0x1 ;  /* 0x000000010a0a7836 */ /* 0x000fca0000000000 */
[----:B------:R-:W-:-:S13]  /*0cc0*/  ISETP.NE.AND P0, PT, R10, R9, PT ;  /* 0x000000090a00720c */ /* 0x000fda0003f05270 */
[----:B------:R-:W-:Y:S05]  /*0cd0*/  @P0 BRA `(.L_x_9) ;  /* 0xfffffffc00e40947 */ /* 0x000fea000383ffff */
.L_x_0:
[----:B------:R-:W2:Y:S01]  /*0ce0*/  LDC.64 R4, c[0x0][0x3b0] ;  /* 0x0000ec00ff047b82 */ /* 0x000ea20000000a00 */
[----:B------:R-:W-:Y:S01]  /*0cf0*/  ISETP.NE.AND P0, PT, R6, RZ, PT ;  /* 0x000000ff0600720c */ /* 0x000fe20003f05270 */
[----:B------:R-:W-:-:S05]  /*0d00*/  IMAD.MOV.U32 R7, RZ, RZ, 0x1 ;  /* 0x00000001ff077424 */ /* 0x000fca00078e00ff */
[----:B--2---:R2:W-:Y:S07]  /*0d10*/  STG.E desc[UR4][R4.64], R7 ;  /* 0x0000000704007986 */ /* 0x0045ee000c101904 */
[----:B0-----:R-:W-:Y:S05]  /*0d20*/  @!P0 EXIT ;  /* 0x000000000000894d */ /* 0x001fea0003800000 */
[----:B------:R-:W-:Y:S01]  /*0d30*/  SHF.L.U32 R0, R6, 0x2, RZ ;  /* 0x0000000206007819 */ /* 0x000fe200000006ff */
[----:B--2---:R-:W-:Y:S01]  /*0d40*/  IMAD.MOV.U32 R7, RZ, RZ, RZ ;  /* 0x000000ffff077224 */ /* 0x004fe200078e00ff */
[----:B------:R-:W-:Y:S01]  /*0d50*/  SHF.R.U32.HI R6, RZ, 0x1e, R6 ;  /* 0x0000001eff067819 */ /* 0x000fe20000011606 */
[----:B------:R-:W-:Y:S01]  /*0d60*/  IMAD.MOV.U32 R5, RZ, RZ, RZ ;  /* 0x000000ffff057224 */ /* 0x000fe200078e00ff */
[----:B------:R-:W-:-:S04]  /*0d70*/  ISETP.GT.U32.AND P0, PT, R0, RZ, PT ;  /* 0x000000ff0000720c */ /* 0x000fc80003f04070 */
[----:B------:R-:W-:-:S13]  /*0d80*/  ISETP.GT.U32.AND.EX P0, PT, R6, RZ, PT, P0 ;  /* 0x000000ff0600720c */ /* 0x000fda0003f04100 */
[----:B------:R-:W-:Y:S01]  /*0d90*/  @!P0 IADD3 R8, P1, PT, R2, R7, RZ ;  /* 0x0000000702088210 */ /* 0x000fe20007f3e0ff */
[----:B------:R-:W0:Y:S04]  /*0da0*/  @!P0 LDC.64 R12, c[0x0][0x390] ;  /* 0x0000e400ff0c8b82 */ /* 0x000e280000000a00 */
[----:B------:R-:W-:-:S05]  /*0db0*/  @!P0 IMAD.X R9, R3, 0x1, R5, P1 ;  /* 0x0000000103098824 */ /* 0x000fca00008e0605 */
[----:B------:R0:W2:Y:S02]  /*0dc0*/  @!P0 LDG.E.U8 R11, desc[UR4][R8.64] ;  /* 0x00000004080b8981 */ /* 0x0000a4000c1e1100 */
[----:B0-----:R-:W-:Y:S02]  /*0dd0*/  @!P0 IADD3 R8, P1, PT, R7, R12, RZ ;  /* 0x0000000c07088210 */ /* 0x001fe40007f3e0ff */
[----:B------:R-:W-:-:S03]  /*0de0*/  @!P0 MOV R7, 0x1 ;  /* 0x0000000100078802 */ /* 0x000fc60000000f00 */
[----:B------:R-:W-:Y:S01]  /*0df0*/  @!P0 IMAD.X R9, R5, 0x1, R13, P1 ;  /* 0x0000000105098824 */ /* 0x000fe200008e060d */
[CC--:B------:R-:W-:Y:S01]  /*0e00*/  IADD3 R4, P3, PT, R0.reuse, -R7.reuse, RZ ;  /* 0x8000000700047210 */ /* 0x0c0fe20007f7e0ff */
[----:B------:R-:W-:Y:S01]  /*0e10*/  @!P0 IMAD.MOV.U32 R5, RZ, RZ, RZ ;  /* 0x000000ffff058224 */ /* 0x000fe200078e00ff */
[----:B------:R-:W-:Y:S02]  /*0e20*/  ISETP.GT.U32.AND P2, PT, R0, R7, PT ;  /* 0x000000070000720c */ /* 0x000fe40003f44070 */
[----:B------:R-:W-:Y:S01]  /*0e30*/  ISETP.LE.U32.AND P1, PT, R4, 0x3, PT ;  /* 0x000000030400780c */ /* 0x000fe20003f23070 */
[C---:B------:R-:W-:Y:S01]  /*0e40*/  IMAD.X R4, R6.reuse, 0x1, ~R5, P3 ;  /* 0x0000000106047824 */ /* 0x040fe200018e0e05 */
[----:B------:R-:W-:-:S04]  /*0e50*/  ISETP.GT.U32.AND.EX P2, PT, R6, R5, PT, P2 ;  /* 0x000000050600720c */ /* 0x000fc80003f44120 */
[----:B------:R-:W-:Y:S01]  /*0e60*/  ISETP.LE.U32.OR.EX P1, PT, R4, RZ, !P2, P1 ;  /* 0x000000ff0400720c */ /* 0x000fe20005723510 */
[----:B--2---:R0:W-:-:S12]  /*0e70*/  @!P0 STG.E.U8 desc[UR4][R8.64], R11 ;  /* 0x0000000b08008986 */ /* 0x0041d8000c101104 */
[----:B------:R-:W-:Y:S05]  /*0e80*/  @P1 BRA `(.L_x_10) ;  /* 0x0000000000541947 */ /* 0x000fea0003800000 */
[----:B------:R-:W-:Y:S01]  /*0e90*/  IADD3 R4, P1, PT, R0, -0x3, RZ ;  /* 0xfffffffd00047810 */ /* 0x000fe20007f3e0ff */
[----:B------:R-:W2:Y:S01]  /*0ea0*/  LDCU.64 UR6, c[0x0][0x390] ;  /* 0x00007200ff0677ac */ /* 0x000ea20008000a00 */
[----:B------:R-:W-:Y:S02]  /*0eb0*/  PLOP3.LUT P0, PT, PT, PT, PT, 0x8, 0x80 ;  /* 0x000000000080781c */ /* 0x000fe40003f0e170 */
[----:B------:R-:W-:-:S11]  /*0ec0*/  IADD3.X R12, PT, PT, R6, -0x1, RZ, P1, !PT ;  /* 0xffffffff060c7810 */ /* 0x000fd60000ffe4ff */
.L_x_11:
[----:B0-----:R-:W-:-:S04]  /*0ed0*/  IADD3 R8, P1, PT, R2, R7, RZ ;  /* 0x0000000702087210 */ /* 0x001fc80007f3e0ff */
[----:B------:R-:W-:-:S05]  /*0ee0*/  IADD3.X R9, PT, PT, R3, R5, RZ, P1, !PT ;  /* 0x0000000503097210 */ /* 0x000fca0000ffe4ff */
[----:B------:R-:W5:Y:S01]  /*0ef0*/  LDG.E.U8 R13, desc[UR4][R8.64] ;  /* 0x00000004080d7981 */ /* 0x000f62000c1e1100 */
[----:B--2---:R-:W-:-:S04]  /*0f00*/  IADD3 R10, P1, PT, R7, UR6, RZ ;  /* 0x00000006070a7c10 */ /* 0x004fc8000ff3e0ff */
[----:B------:R-:W-:-:S05]  /*0f10*/  IADD3.X R11, PT, PT, R5, UR7, RZ, P1, !PT ;  /* 0x00000007050b7c10 */ /* 0x000fca0008ffe4ff */
[----:B-----5:R0:W-:Y:S04]  /*0f20*/  STG.E.U8 desc[UR4][R10.64], R13 ;  /* 0x0000000d0a007986 */ /* 0x0201e8000c101104 */
[----:B-1-34-:R-:W2:Y:S04]  /*0f30*/  LDG.E.U8 R15, desc[UR4][R8.64+0x1] ;  /* 0x00000104080f7981 */ /* 0x01aea8000c1e1100 */
[----:B--2---:R0:W-:Y:S04]  /*0f40*/  STG.E.U8 desc[UR4][R10.64+0x1], R15 ;  /* 0x0000010f0a007986 */ /* 0x0041e8000c101104 */
[----:B------:R-:W2:Y:S01]  /*0f50*/  LDG.E.U8 R17, desc[UR4][R8.64+0x2] ;  /* 0x0000020408117981 */ /* 0x000ea2000c1e1100 */
[----:B------:R-:W-:-:S03]  /*0f60*/  IADD3 R7, P2, PT, R7, 0x4, RZ ;  /* 0x0000000407077810 */ /* 0x000fc60007f5e0ff */
[----:B--2---:R0:W-:Y:S04]  /*0f70*/  STG.E.U8 desc[UR4][R10.64+0x2], R17 ;  /* 0x000002110a007986 */ /* 0x0041e8000c101104 */
[----:B------:R-:W2:Y:S01]  /*0f80*/  LDG.E.U8 R19, desc[UR4][R8.64+0x3] ;  /* 0x0000030408137981 */ /* 0x000ea2000c1e1100 */
[----:B------:R-:W-:Y:S01]  /*0f90*/  IMAD.X R5, RZ, RZ, R5, P2 ;  /* 0x000000ffff057224 */ /* 0x000fe200010e0605 */
[----:B------:R-:W-:-:S04]  /*0fa0*/  ISETP.GE.U32.AND P1, PT, R7, R4, PT ;  /* 0x000000040700720c */ /* 0x000fc80003f26070 */
[----:B------:R-:W-:Y:S01]  /*0fb0*/  ISETP.GE.U32.AND.EX P1, PT, R5, R12, PT, P1 ;  /* 0x0000000c0500720c */ /* 0x000fe20003f26110 */
[----:B--2---:R0:W-:-:S12]  /*0fc0*/  STG.E.U8 desc[UR4][R10.64+0x3], R19 ;  /* 0x000003130a007986 */ /* 0x0041d8000c101104 */
[----:B------:R-:W-:Y:S05]  /*0fd0*/  @!P1 BRA `(.L_x_11) ;  /* 0xfffffffc00bc9947 */ /* 0x000fea000383ffff */
.L_x_10:
[CC--:B------:R-:W-:Y:S02]  /*0fe0*/  IADD3 R4, P3, PT, R0.reuse, -R7.reuse, RZ ;  /* 0x8000000700047210 */ /* 0x0c0fe40007f7e0ff */
[----:B------:R-:W-:Y:S02]  /*0ff0*/  ISETP.GT.U32.AND P2, PT, R0, R7, PT ;  /* 0x000000070000720c */ /* 0x000fe40003f44070 */
[----:B------:R-:W-:Y:S01]  /*1000*/  ISETP.LE.U32.AND P1, PT, R4, 0x1, PT ;  /* 0x000000010400780c */ /* 0x000fe20003f23070 */
[C---:B------:R-:W-:Y:S01]  /*1010*/  IMAD.X R4, R6.reuse, 0x1, ~R5, P3 ;  /* 0x0000000106047824 */ /* 0x040fe200018e0e05 */
[----:B------:R-:W-:-:S04]  /*1020*/  ISETP.GT.U32.AND.EX P2, PT, R6, R5, PT, P2 ;  /* 0x000000050600720c */ /* 0x000fc80003f44120 */
[----:B------:R-:W-:-:S13]  /*1030*/  ISETP.LE.U32.OR.EX P1, PT, R4, RZ, !P2, P1 ;  /* 0x000000ff0400720c */ /* 0x000fda0005723510 */
[----:B0-----:R-:W-:Y:S01]  /*1040*/  @!P1 IADD3 R8, P2, PT, R2, R7, RZ ;  /* 0x0000000702089210 */ /* 0x001fe20007f5e0ff */
[----:B------:R-:W0:Y:S04]  /*1050*/  @!P1 LDC.64 R10, c[0x0][0x390] ;  /* 0x0000e400ff0a9b82 */ /* 0x000e280000000a00 */
[----:B------:R-:W-:-:S05]  /*1060*/  @!P1 IMAD.X R9, R3, 0x1, R5, P2 ;  /* 0x0000000103099824 */ /* 0x000fca00010e0605 */
[----:B------:R-:W2:Y:S01]  /*1070*/  @!P1 LDG.E.U8 R13, desc[UR4][R8.64] ;  /* 0x00000004080d9981 */ /* 0x000ea2000c1e1100 */
[----:B0-----:R-:W-:-:S04]  /*1080*/  @!P1 IADD3 R10, P2, PT, R7, R10, RZ ;  /* 0x0000000a070a9210 */ /* 0x001fc80007f5e0ff */
[----:B------:R-:W-:Y:S02]  /*1090*/  @!P1 IADD3.X R11, PT, PT, R5, R11, RZ, P2, !PT ;  /* 0x0000000b050b9210 */ /* 0x000fe400017fe4ff */
[----:B------:R-:W-:-:S03]  /*10a0*/  @!P1 IADD3 R7, P3, PT, R7, 0x2, RZ ;  /* 0x0000000207079810 */ /* 0x000fc60007f7e0ff */
[----:B--2---:R0:W-:Y:S04]  /*10b0*/  @!P1 STG.E.U8 desc[UR4][R10.64], R13 ;  /* 0x0000000d0a009986 */ /* 0x0041e8000c101104 */
[----:B-1-34-:R-:W2:Y:S01]  /*10c0*/  @!P1 LDG.E.U8 R15, desc[UR4][R8.64+0x1] ;  /* 0x00000104080f9981 */ /* 0x01aea2000c1e1100 */
[----:B------:R-:W-:Y:S01]  /*10d0*/  @!P1 IMAD.X R5, RZ, RZ, R5, P3 ;  /* 0x000000ffff059224 */ /* 0x000fe200018e0605 */
[----:B------:R-:W-:Y:S02]  /*10e0*/  @!P1 PLOP3.LUT P0, PT, PT, PT, PT, 0x8, 0x80 ;  /* 0x000000000080981c */ /* 0x000fe40003f0e170 */
[----:B------:R-:W-:-:S04]  /*10f0*/  ISETP.LT.U32.AND P2, PT, R7, R0, PT ;  /* 0x000000000700720c */ /* 0x000fc80003f41070 */
[----:B------:R-:W-:Y:S01]  /*1100*/  ISETP.LT.U32.OR.EX P0, PT, R5, R6, P0, P2 ;  /* 0x000000060500720c */ /* 0x000fe20000701520 */
[----:B--2---:R0:W-:-:S12]  /*1110*/  @!P1 STG.E.U8 desc[UR4][R10.64+0x1], R15 ;  /* 0x0000010f0a009986 */ /* 0x0041d8000c101104 */
[----:B------:R-:W-:Y:S05]  /*1120*/  @!P0 EXIT ;  /* 0x000000000000894d */ /* 0x000fea0003800000 */
[----:B------:R-:W-:Y:S01]  /*1130*/  IADD3 R2, P0, PT, R2, R7, RZ ;  /* 0x0000000702027210 */ /* 0x000fe20007f1e0ff */
[----:B------:R-:W1:Y:S04]  /*1140*/  LDCU.64 UR6, c[0x0][0x390] ;  /* 0x00007200ff0677ac */ /* 0x000e680008000a00 */
[----:B------:R-:W-:-:S06]  /*1150*/  IMAD.X R3, R3, 0x1, R5, P0 ;  /* 0x0000000103037824 */ /* 0x000fcc00000e0605 */
[----:B------:R-:W2:Y:S01]  /*1160*/  LDG.E.U8 R3, desc[UR4][R2.64] ;  /* 0x0000000402037981 */ /* 0x000ea2000c1e1100 */
[----:B-1----:R-:W-:-:S04]  /*1170*/  IADD3 R4, P0, PT, R7, UR6, RZ ;  /* 0x0000000607047c10 */ /* 0x002fc8000ff1e0ff */
[----:B------:R-:W-:-:S05]  /*1180*/  IADD3.X R5, PT, PT, R5, UR7, RZ, P0, !PT ;  /* 0x0000000705057c10 */ /* 0x000fca00087fe4ff */
[----:B--2---:R-:W-:Y:S01]  /*1190*/  STG.E.U8 desc[UR4][R4.64], R3 ;  /* 0x0000000304007986 */ /* 0x004fe2000c101104 */
[----:B------:R-:W-:Y:S05]  /*11a0*/  EXIT ;  /* 0x000000000000794d */ /* 0x000fea0003800000 */
.L_x_8:
[----:B0-----:R-:W-:Y:S05]  /*11b0*/  BSYNC.RECONVERGENT B0 ;  /* 0x0000000000007941 */ /* 0x001fea0003800200 */
.L_x_7:
[----:B------:R-:W0:Y:S08]  /*11c0*/  LDC R10, c[0x0][0x3a8] ;  /* 0x0000ea00ff0a7b82 */ /* 0x000e300000000800 */
[----:B------:R-:W2:Y:S01]  /*11d0*/  LDC.64 R4, c[0x0][0x3a0] ;  /* 0x0000e800ff047b82 */ /* 0x000ea20000000a00 */
[----:B0-----:R-:W-:Y:S01]  /*11e0*/  ISETP.GE.AND P0, PT, R10, 0x2, PT ;  /* 0x000000020a00780c */ /* 0x001fe20003f06270 */
[----:B------:R-:W-:-:S02]  /*11f0*/  IMAD R13, R11, R10, RZ ;  /* 0x0000000a0b0d7224 */ /* 0x000fc400078e02ff */
[----:B------:R-:W-:Y:S02]  /*1200*/  VIADD R11, R10, 0xffffffff ;  /* 0xffffffff0a0b7836 */ /* 0x000fe40000000000 */
[----:B--2---:R-:W-:-:S08]  /*1210*/  IMAD.WIDE R4, R13, 0x4, R4 ;  /* 0x000000040d047825 */ /* 0x004fd000078e0204 */
[----:B------:R-:W-:Y:S05]  /*1220*/  @!P0 BRA `(.L_x_12) ;  /* 0x0000001c00748947 */ /* 0x000fea0003800000 */
[----:B------:R-:W0:Y:S02]  /*1230*/  LDCU UR6, c[0x0][0x388] ;  /* 0x00007100ff0677ac */ /* 0x000e240008000800 */
[----:B0-----:R-:W-:-:S09]  /*1240*/  UISETP.GE.AND UP0, UPT, UR6, 0x1, UPT ;  /* 0x000000010600788c */ /* 0x001fd2000bf06270 */
[----:B------:R-:W-:Y:S05]  /*1250*/  BRA.U !UP0, `(.L_x_13) ;  /* 0x0000001108987547 */ /* 0x000fea000b800000 */
[----:B------:R-:W-:Y:S02]  /*1260*/  VIMNMX.U32 R10, PT, PT, R0, 0x1, !PT ;  /* 0x00000001000a7848 */ /* 0x000fe40007fe0000 */
[----:B-1-34-:R-:W-:-:S07]  /*1270*/  MOV R19, R8 ;  /* 0x0000000800137202 */ /* 0x01afce0000000f00 */
.L_x_42:
[----:B------:R-:W-:-:S05]  /*1280*/  IMAD.WIDE R12, R19, 0x4, R2 ;  /* 0x00000004130c7825 */ /* 0x000fca00078e0202 */
[----:B------:R-:W2:Y:S02]  /*1290*/  LDG.E R14, desc[UR4][R12.64] ;  /* 0x000000040c0e7981 */ /* 0x000ea4000c1e1900 */
[----:B--2---:R-:W-:-:S13]  /*12a0*/  ISETP.NE.AND P0, PT, R14, RZ, PT ;  /* 0x000000ff0e00720c */ /* 0x004fda0003f05270 */
[----:B-----5:R-:W-:Y:S05]  /*12b0*/  @P0 BRA `(.L_x_14) ;  /* 0x00000010005c0947 */ /* 0x020fea0003800000 */
[----:B------:R-:W0:Y:S02]  /*12c0*/  LDCU UR6, c[0x0][0x3a8] ;  /* 0x00007500ff0677ac */ /* 0x000e240008000800 */
[----:B0-----:R-:W-:-:S09]  /*12d0*/  UISETP.GE.AND UP0, UPT, UR6, 0x1, UPT ;  /* 0x000000010600788c */ /* 0x001fd2000bf06270 */
[----:B------:R-:W-:Y:S05]  /*12e0*/  BRA.U !UP0, `(.L_x_15) ;  /* 0x0000000108687547 */ /* 0x000fea000b800000 */
[----:B------:R-:W2:Y:S01]  /*12f0*/  LDG.E R14, desc[UR4][R4.64] ;  /* 0x00000004040e7981 */ /* 0x000ea2000c1e1900 */
[----:B------:R-:W-:Y:S04]  /*1300*/  BSSY.RECONVERGENT B0, `(.L_x_15) ;  /* 0x0000018000007945 */ /* 0x000fe80003800200 */
[----:B------:R-:W-:Y:S01]  /*1310*/  BSSY.RELIABLE B1, `(.L_x_16) ;  /* 0x0000012000017945 */ /* 0x000fe20003800100 */
[----:B------:R-:W-:Y:S01]  /*1320*/  IMAD.MOV.U32 R15, RZ, RZ, R5 ;  /* 0x000000ffff0f7224 */ /* 0x000fe200078e0005 */
[----:B--2---:R-:W-:Y:S01]  /*1330*/  ISETP.NE.AND P0, PT, R14, R19, PT ;  /* 0x000000130e00720c */ /* 0x004fe20003f05270 */
[----:B------:R-:W-:-:S12]  /*1340*/  IMAD.MOV.U32 R14, RZ, RZ, R4 ;  /* 0x000000ffff0e7224 */ /* 0x000fd800078e0004 */
[----:B------:R-:W-:Y:S05]  /*1350*/  @!P0 BRA `(.L_x_17) ;  /* 0x0000000000348947 */ /* 0x000fea0003800000 */
[----:B------:R-:W-:Y:S01]  /*1360*/  BSSY.RELIABLE B2, `(.L_x_17) ;  /* 0x000000c000027945 */ /* 0x000fe20003800100 */
[----:B------:R-:W-:-:S07]  /*1370*/  IMAD.MOV.U32 R17, RZ, RZ, RZ ;  /* 0x000000ffff117224 */ /* 0x000fce00078e00ff */
.L_x_19:
[----:B------:R-:W0:Y:S01]  /*1380*/  LDCU UR6, c[0x0][0x3a8] ;  /* 0x00007500ff0677ac */ /* 0x000e220008000800 */
[----:B------:R-:W-:-:S04]  /*1390*/  IADD3 R17, PT, PT, R17, 0x1, RZ ;  /* 0x0000000111117810 */ /* 0x000fc80007ffe0ff */
[----:B0-----:R-:W-:-:S13]  /*13a0*/  ISETP.NE.AND P0, PT, R17, UR6, PT ;  /* 0x0000000611007c0c */ /* 0x001fda000bf05270 */
[----:B------:R-:W-:Y:S05]  /*13b0*/  @!P0 BREAK.RELIABLE B2 ;  /* 0x0000000000028942 */ /* 0x000fea0003800100 */
[----:B------:R-:W-:Y:S05]  /*13c0*/  @!P0 BREAK.RELIABLE B1 ;  /* 0x0000000000018942 */ /* 0x000fea0003800100 */
[----:B------:R-:W-:Y:S05]  /*13d0*/  @!P0 BRA `(.L_x_18) ;  /* 0x0000000000288947 */ /* 0x000fea0003800000 */
[----:B------:R-:W-:-:S05]  /*13e0*/  IMAD.WIDE.U32 R14, R17, 0x4, R4 ;  /* 0x00000004110e7825 */ /* 0x000fca00078e0004 */
[----:B------:R-:W2:Y:S02]  /*13f0*/  LDG.E R16, desc[UR4][R14.64] ;  /* 0x000000040e107981 */ /* 0x000ea4000c1e1900 */
[----:B--2---:R-:W-:-:S13]  /*1400*/  ISETP.NE.AND P0, PT, R16, R19, PT ;  /* 0x000000131000720c */ /* 0x004fda0003f05270 */
[----:B------:R-:W-:Y:S05]  /*1410*/  @P0 BRA `(.L_x_19) ;  /* 0xfffffffc00d80947 */ /* 0x000fea000383ffff */
[----:B------:R-:W-:Y:S05]  /*1420*/  BSYNC.RELIABLE B2 ;  /* 0x0000000000027941 */ /* 0x000fea0003800100 */
.L_x_17:
[----:B------:R-:W-:Y:S05]  /*1430*/  BSYNC.RELIABLE B1 ;  /* 0x0000000000017941 */ /* 0x000fea0003800100 */
.L_x_16:
[----:B------:R-:W-:-:S05]  /*1440*/  IMAD.WIDE R16, R11, 0x4, R4 ;  /* 0x000000040b107825 */ /* 0x000fca00078e0204 */
[----:B------:R-:W2:Y:S04]  /*1450*/  LDG.E R21, desc[UR4][R16.64] ;  /* 0x0000000410157981 */ /* 0x000ea8000c1e1900 */
[----:B--2---:R0:W-:Y:S04]  /*1460*/  STG.E desc[UR4][R14.64], R21 ;  /* 0x000000150e007986 */ /* 0x0041e8000c101904 */
[----:B------:R0:W-:Y:S02]  /*1470*/  STG.E desc[UR4][R16.64], R19 ;  /* 0x0000001310007986 */ /* 0x0001e4000c101904 */
.L_x_18:
[----:B------:R-:W-:Y:S05]  /*1480*/  BSYNC.RECONVERGENT B0 ;  /* 0x0000000000007941 */ /* 0x000fea0003800200 */
.L_x_15:
[----:B0-----:R-:W-:-:S07]  /*1490*/  IMAD.MOV.U32 R21, RZ, RZ, 0x1 ;  /* 0x00000001ff157424 */ /* 0x001fce00078e00ff */
.L_x_41:
[----:B------:R-:W0:Y:S02]  /*14a0*/  LDC.64 R14, c[0x0][0x3b0] ;  /* 0x0000ec00ff0e7b82 */ /* 0x000e240000000a00 */
[----:B0-----:R-:W2:Y:S02]  /*14b0*/  LDG.E R14, desc[UR4][R14.64] ;  /* 0x000000040e0e7981 */ /* 0x001ea4000c1e1900 */
[----:B--2---:R-:W-:-:S13]  /*14c0*/  ISETP.NE.AND P0, PT, R14, 0x1, PT ;  /* 0x000000010e00780c */ /* 0x004fda0003f05270 */
[----:B-1---5:R-:W-:Y:S05]  /*14d0*/  @!P0 EXIT ;  /* 0x000000000000894d */ /* 0x022fea0003800000 */
[-C--:B------:R-:W-:Y:S02]  /*14e0*/  IABS R17, R0.reuse ;  /* 0x0000000000117213 */ /* 0x080fe40000000000 */
[----:B------:R-:W-:Y:S02]  /*14f0*/  IABS R20, R19 ;  /* 0x0000001300147213 */ /* 0x000fe40000000000 */
[----:B------:R-:W0:Y:S01]  /*1500*/  I2F.RP R16, R17 ;  /* 0x0000001100107306 */ /* 0x000e220000209400 */
[----:B------:R-:W-:-:S07]  /*1510*/  IABS R22, R0 ;  /* 0x0000000000167213 */ /* 0x000fce0000000000 */
[----:B0-----:R-:W0:Y:S02]  /*1520*/  MUFU.RCP R16, R16 ;  /* 0x0000001000107308 */ /* 0x001e240000001000 */
[----:B0-----:R-:W-:Y:S02]  /*1530*/  VIADD R14, R16, 0xffffffe ;  /* 0x0ffffffe100e7836 */ /* 0x001fe40000000000 */
[----:B------:R-:W-:-:S04]  /*1540*/  IMAD.MOV R16, RZ, RZ, -R22 ;  /* 0x000000ffff107224 */ /* 0x000fc800078e0a16 */
[----:B------:R0:W1:Y:S02]  /*1550*/  F2I.FTZ.U32.TRUNC.NTZ R15, R14 ;  /* 0x0000000e000f7305 */ /* 0x000064000021f000 */
[----:B0-----:R-:W-:Y:S02]  /*1560*/  IMAD.MOV.U32 R14, RZ, RZ, RZ ;  /* 0x000000ffff0e7224 */ /* 0x001fe400078e00ff */
[----:B-1----:R-:W-:-:S04]  /*1570*/  IMAD.MOV R18, RZ, RZ, -R15 ;  /* 0x000000ffff127224 */ /* 0x002fc800078e0a0f */
[----:B------:R-:W-:Y:S01]  /*1580*/  IMAD R23, R18, R17, RZ ;  /* 0x0000001112177224 */ /* 0x000fe200078e02ff */
[----:B------:R-:W-:Y:S02]  /*1590*/  MOV R18, R20 ;  /* 0x0000001400127202 */ /* 0x000fe40000000f00 */
[----:B------:R-:W-:Y:S01]  /*15a0*/  IADD3 R20, PT, PT, -R10, RZ, RZ ;  /* 0x000000ff0a147210 */ /* 0x000fe20007ffe1ff */
[----:B------:R-:W-:-:S06]  /*15b0*/  IMAD.HI.U32 R15, R15, R23, R14 ;  /* 0x000000170f0f7227 */ /* 0x000fcc00078e000e */
[----:B------:R-:W-:-:S04]  /*15c0*/  IMAD.HI.U32 R15, R15, R18, RZ ;  /* 0x000000120f0f7227 */ /* 0x000fc800078e00ff */
[----:B------:R-:W-:-:S05]  /*15d0*/  IMAD R14, R15, R16, R18 ;  /* 0x000000100f0e7224 */ /* 0x000fca00078e0212 */
[----:B------:R-:W-:-:S13]  /*15e0*/  ISETP.GT.U32.AND P1, PT, R17, R14, PT ;  /* 0x0000000e1100720c */ /* 0x000fda0003f24070 */
[----:B------:R-:W-:Y:S01]  /*15f0*/  @!P1 IMAD.IADD R14, R14, 0x1, -R17 ;  /* 0x000000010e0e9824 */ /* 0x000fe200078e0a11 */
[----:B------:R-:W-:Y:S02]  /*1600*/  @!P1 IADD3 R15, PT, PT, R15, 0x1, RZ ;  /* 0x000000010f0f9810 */ /* 0x000fe40007ffe0ff */
[----:B------:R-:W-:Y:S02]  /*1610*/  ISETP.NE.AND P1, PT, R0, RZ, PT ;  /* 0x000000ff0000720c */ /* 0x000fe40003f25270 */
[----:B------:R-:W-:Y:S02]  /*1620*/  ISETP.GE.U32.AND P0, PT, R14, R17, PT ;  /* 0x000000110e00720c */ /* 0x000fe40003f06070 */
[----:B------:R-:W-:-:S04]  /*1630*/  LOP3.LUT R14, R19, R0, RZ, 0x3c, !PT ;  /* 0x00000000130e7212 */ /* 0x000fc800078e3cff */
[----:B------:R-:W-:-:S07]  /*1640*/  ISETP.GE.AND P2, PT, R14, RZ, PT ;  /* 0x000000ff0e00720c */ /* 0x000fce0003f46270 */
[----:B------:R-:W-:-:S06]  /*1650*/  @P0 VIADD R15, R15, 0x1 ;  /* 0x000000010f0f0836 */ /* 0x000fcc0000000000 */
[----:B------:R-:W-:Y:S01]  /*1660*/  @!P2 IMAD.MOV R15, RZ, RZ, -R15 ;  /* 0x000000ffff0fa224 */ /* 0x000fe200078e0a0f */
[----:B------:R-:W-:-:S05]  /*1670*/  @!P1 LOP3.LUT R15, RZ, R0, RZ, 0x33, !PT ;  /* 0x00000000ff0f9212 */ /* 0x000fca00078e33ff */
[----:B------:R-:W-:Y:S02]  /*1680*/  IMAD R18, R0, R15, RZ ;  /* 0x0000000f00127224 */ /* 0x000fe400078e02ff */
[----:B------:R-:W-:Y:S02]  /*1690*/  IMAD.MOV R22, RZ, RZ, -R15 ;  /* 0x000000ffff167224 */ /* 0x000fe400078e0a0f */
[----:B------:R-:W-:-:S04]  /*16a0*/  IMAD.IADD R14, R19, 0x1, -R18 ;  /* 0x00000001130e7824 */ /* 0x000fc800078e0a12 */
[--C-:B------:R-:W-:Y:S02]  /*16b0*/  IMAD.MOV R24, RZ, RZ, -R14.reuse ;  /* 0x000000ffff187224 */ /* 0x100fe400078e0a0e */
[----:B------:R-:W-:-:S07]  /*16c0*/  IMAD.MOV.U32 R23, RZ, RZ, R14 ;  /* 0x000000ffff177224 */ /* 0x000fce00078e000e */
.L_x_23:
[----:B------:R-:W-:-:S13]  /*16d0*/  ISETP.NE.AND P0, PT, R24, RZ, PT ;  /* 0x000000ff1800720c */ /* 0x000fda0003f05270 */
[----:B------:R-:W-:Y:S05]  /*16e0*/  @!P0 BRA `(.L_x_20) ;  /* 0x0000000000108947 */ /* 0x000fea0003800000 */
[----:B------:R-:W-:-:S06]  /*16f0*/  IMAD.WIDE R16, R18, 0x4, R2 ;  /* 0x0000000412107825 */ /* 0x000fcc00078e0202 */
[----:B------:R-:W2:Y:S02]  /*1700*/  LDG.E R16, desc[UR4][R16.64] ;  /* 0x0000000410107981 */ /* 0x000ea4000c1e1900 */
[----:B--2---:R-:W-:-:S13]  /*1710*/  ISETP.NE.AND P0, PT, R16, R21, PT ;  /* 0x000000151000720c */ /* 0x004fda0003f05270 */
[----:B------:R-:W-:Y:S05]  /*1720*/  @!P0 BRA `(.L_x_21) ;  /* 0x0000000c00348947 */ /* 0x000fea0003800000 */
.L_x_20:
[----:B------:R-:W-:-:S13]  /*1730*/  ISETP.NE.AND P0, PT, R22, RZ, PT ;  /* 0x000000ff1600720c */ /* 0x000fda0003f05270 */
[----:B------:R-:W-:Y:S05]  /*1740*/  @!P0 BRA `(.L_x_22) ;  /* 0x0000000000108947 */ /* 0x000fea0003800000 */
[----:B------:R-:W-:-:S06]  /*1750*/  IMAD.WIDE R16, R23, 0x4, R2 ;  /* 0x0000000417107825 */ /* 0x000fcc00078e0202 */
[----:B------:R-:W2:Y:S02]  /*1760*/  LDG.E R16, desc[UR4][R16.64] ;  /* 0x0000000410107981 */ /* 0x000ea4000c1e1900 */
[----:B--2---:R-:W-:-:S13]  /*1770*/  ISETP.NE.AND P0, PT, R16, R21, PT ;  /* 0x000000151000720c */ /* 0x004fda0003f05270 */
[----:B------:R-:W-:Y:S05]  /*1780*/  @!P0 BRA `(.L_x_21) ;  /* 0x0000000c001c8947 */ /* 0x000fea0003800000 */
.L_x_22:
[----:B------:R-:W-:Y:S01]  /*1790*/  IADD3 R20, PT, PT, R20, 0x1, RZ ;  /* 0x0000000114147810 */ /* 0x000fe20007ffe0ff */
[----:B------:R-:W-:Y:S01]  /*17a0*/  IMAD.IADD R23, R0, 0x1, R23 ;  /* 0x0000000100177824 */ /* 0x000fe200078e0217 */
[----:B------:R-:W-:Y:S01]  /*17b0*/  IADD3 R24, PT, PT, R24, 0x1, RZ ;  /* 0x0000000118187810 */ /* 0x000fe20007ffe0ff */
[----:B------:R-:W-:Y:S01]  /*17c0*/  VIADD R22, R22, 0x1 ;  /* 0x0000000116167836 */ /* 0x000fe20000000000 */
[----:B------:R-:W-:Y:S01]  /*17d0*/  ISETP.NE.AND P0, PT, R20, RZ, PT ;  /* 0x000000ff1400720c */ /* 0x000fe20003f05270 */
[----:B------:R-:W-:-:S12]  /*17e0*/  VIADD R18, R18, 0x1 ;  /* 0x0000000112127836 */ /* 0x000fd80000000000 */
[----:B------:R-:W-:Y:S05]  /*17f0*/  @P0 BRA `(.L_x_23) ;  /* 0xfffffffc00b40947 */ /* 0x000fea000383ffff */
[----:B------:R-:W0:Y:S01]  /*1800*/  LDC R16, c[0x0][0x388] ;  /* 0x0000e200ff107b82 */ /* 0x000e220000000800 */
[----:B------:R-:W-:Y:S02]  /*1810*/  IABS R24, R14 ;  /* 0x0000000e00187213 */ /* 0x000fe40000000000 */
[----:B0-----:R-:W-:-:S04]  /*1820*/  IABS R17, R16 ;  /* 0x0000001000117213 */ /* 0x001fc80000000000 */
[----:B------:R-:W0:Y:S08]  /*1830*/  I2F.RP R18, R17 ;  /* 0x0000001100127306 */ /* 0x000e300000209400 */
[----:B0-----:R-:W0:Y:S02]  /*1840*/  MUFU.RCP R18, R18 ;  /* 0x0000001200127308 */ /* 0x001e240000001000 */
[----:B0-----:R-:W-:-:S06]  /*1850*/  VIADD R22, R18, 0xffffffe ;  /* 0x0ffffffe12167836 */ /* 0x001fcc0000000000 */
[----:B------:R0:W1:Y:S02]  /*1860*/  F2I.FTZ.U32.TRUNC.NTZ R23, R22 ;  /* 0x0000001600177305 */ /* 0x000064000021f000 */
[----:B0-----:R-:W-:Y:S02]  /*1870*/  IMAD.MOV.U32 R22, RZ, RZ, RZ ;  /* 0x000000ffff167224 */ /* 0x001fe400078e00ff */
[----:B-1----:R-:W-:-:S04]  /*1880*/  IMAD.MOV R20, RZ, RZ, -R23 ;  /* 0x000000ffff147224 */ /* 0x002fc800078e0a17 */
[----:B------:R-:W-:Y:S01]  /*1890*/  IMAD R25, R20, R17, RZ ;  /* 0x0000001114197224 */ /* 0x000fe200078e02ff */
[----:B------:R-:W-:-:S03]  /*18a0*/  IABS R20, R15 ;  /* 0x0000000f00147213 */ /* 0x000fc60000000000 */
[----:B------:R-:W-:-:S06]  /*18b0*/  IMAD.HI.U32 R23, R23, R25, R22 ;  /* 0x0000001917177227 */ /* 0x000fcc00078e0016 */
[----:B------:R-:W-:-:S04]  /*18c0*/  IMAD.HI.U32 R18, R23, R20, RZ ;  /* 0x0000001417127227 */ /* 0x000fc800078e00ff */
[----:B------:R-:W-:Y:S01]  /*18d0*/  IMAD.HI.U32 R23, R23, R24, RZ ;  /* 0x0000001817177227 */ /* 0x000fe200078e00ff */
[----:B------:R-:W-:-:S03]  /*18e0*/  IADD3 R18, PT, PT, -R18, RZ, RZ ;  /* 0x000000ff12127210 */ /* 0x000fc60007ffe1ff */
[----:B------:R-:W-:Y:S02]  /*18f0*/  IMAD.MOV R23, RZ, RZ, -R23 ;  /* 0x000000ffff177224 */ /* 0x000fe400078e0a17 */
[C---:B------:R-:W-:Y:S02]  /*1900*/  IMAD R18, R17.reuse, R18, R20 ;  /* 0x0000001211127224 */ /* 0x040fe400078e0214 */
[----:B------:R-:W-:-:S03]  /*1910*/  IMAD R20, R17, R23, R24 ;  /* 0x0000001711147224 */ /* 0x000fc600078e0218 */
[C---:B------:R-:W-:Y:S02]  /*1920*/  ISETP.GT.U32.AND P0, PT, R17.reuse, R18, PT ;  /* 0x000000121100720c */ /* 0x040fe40003f04070 */
[----:B------:R-:W-:-:S11]  /*1930*/  ISETP.GT.U32.AND P1, PT, R17, R20, PT ;  /* 0x000000141100720c */ /* 0x000fd60003f24070 */
[--C-:B------:R-:W-:Y:S01]  /*1940*/  @!P0 IMAD.IADD R18, R18, 0x1, -R17.reuse ;  /* 0x0000000112128824 */ /* 0x100fe200078e0a11 */
[----:B------:R-:W-:Y:S01]  /*1950*/  ISETP.GE.AND P0, PT, R15, RZ, PT ;  /* 0x000000ff0f00720c */ /* 0x000fe20003f06270 */
[----:B------:R-:W-:Y:S01]  /*1960*/  @!P1 IMAD.IADD R20, R20, 0x1, -R17 ;  /* 0x0000000114149824 */ /* 0x000fe200078e0a11 */
[----:B------:R-:W-:Y:S02]  /*1970*/  ISETP.GE.AND P1, PT, R14, RZ, PT ;  /* 0x000000ff0e00720c */ /* 0x000fe40003f26270 */
[C---:B------:R-:W-:Y:S02]  /*1980*/  ISETP.GT.U32.AND P2, PT, R17.reuse, R18, PT ;  /* 0x000000121100720c */ /* 0x040fe40003f44070 */
[----:B------:R-:W-:-:S11]  /*1990*/  ISETP.GT.U32.AND P3, PT, R17, R20, PT ;  /* 0x000000141100720c */ /* 0x000fd60003f64070 */
[----:B------:R-:W-:Y:S02]  /*19a0*/  @!P2 IADD3 R18, PT, PT, R18, -R17, RZ ;  /* 0x800000111212a210 */ /* 0x000fe40007ffe0ff */
[----:B------:R-:W-:Y:S01]  /*19b0*/  @!P3 IMAD.IADD R20, R20, 0x1, -R17 ;  /* 0x000000011414b824 */ /* 0x000fe200078e0a11 */
[----:B------:R-:W-:Y:S02]  /*19c0*/  ISETP.NE.AND P2, PT, R16, RZ, PT ;  /* 0x000000ff1000720c */ /* 0x000fe40003f45270 */
[----:B------:R-:W-:Y:S01]  /*19d0*/  @!P0 IMAD.MOV R18, RZ, RZ, -R18 ;  /* 0x000000ffff128224 */ /* 0x000fe200078e0a12 */
[----:B------:R-:W-:Y:S01]  /*19e0*/  LOP3.LUT R17, RZ, R16, RZ, 0x33, !PT ;  /* 0x00000010ff117212 */ /* 0x000fe200078e33ff */
[----:B------:R-:W-:-:S03]  /*19f0*/  @!P1 IMAD.MOV R20, RZ, RZ, -R20 ;  /* 0x000000ffff149224 */ /* 0x000fc600078e0a14 */
[C---:B------:R-:W-:Y:S02]  /*1a00*/  SEL R18, R17.reuse, R18, !P2 ;  /* 0x0000001211127207 */ /* 0x040fe40005000000 */
[----:B------:R-:W-:Y:S02]  /*1a10*/  SEL R17, R17, R20, !P2 ;  /* 0x0000001411117207 */ /* 0x000fe40005000000 */
[----:B------:R-:W-:-:S03]  /*1a20*/  IADD3 R23, PT, PT, R15, -R18, RZ ;  /* 0x800000120f177210 */ /* 0x000fc60007ffe0ff */
[----:B------:R-:W-:Y:S02]  /*1a30*/  IMAD.IADD R27, R14, 0x1, -R17 ;  /* 0x000000010e1b7824 */ /* 0x000fe400078e0a11 */
[--C-:B------:R-:W-:Y:S02]  /*1a40*/  IMAD.IADD R18, R23, 0x1, R16.reuse ;  /* 0x0000000117127824 */ /* 0x100fe400078e0210 */
[----:B------:R-:W-:-:S07]  /*1a50*/  IMAD.IADD R20, R27, 0x1, R16 ;  /* 0x000000011b147824 */ /* 0x000fce00078e0210 */
.L_x_26:
[----:B------:R-:W-:Y:S01]  /*1a60*/  IMAD R22, R0, R23, RZ ;  /* 0x0000001700167224 */ /* 0x000fe200078e02ff */
[----:B------:R-:W-:-:S07]  /*1a70*/  MOV R25, R27 ;  /* 0x0000001b00197202 */ /* 0x000fce0000000f00 */
.L_x_25:
[----:B------:R-:W-:-:S04]  /*1a80*/  ISETP.NE.AND P0, PT, R25, R14, PT ;  /* 0x0000000e1900720c */ /* 0x000fc80003f05270 */
[----:B------:R-:W-:-:S13]  /*1a90*/  ISETP.EQ.OR P0, PT, R23, R15, !P0 ;  /* 0x0000000f1700720c */ /* 0x000fda0004702670 */
[----:B------:R-:W-:Y:S05]  /*1aa0*/  @P0 BRA `(.L_x_24) ;  /* 0x0000000000140947 */ /* 0x000fea0003800000 */
[----:B------:R-:W-:-:S04]  /*1ab0*/  IMAD.IADD R17, R22, 0x1, R25 ;  /* 0x0000000116117824 */ /* 0x000fc800078e0219 */
[----:B------:R-:W-:-:S06]  /*1ac0*/  IMAD.WIDE R16, R17, 0x4, R2 ;  /* 0x0000000411107825 */ /* 0x000fcc00078e0202 */
[----:B------:R-:W2:Y:S02]  /*1ad0*/  LDG.E R16, desc[UR4][R16.64] ;  /* 0x0000000410107981 */ /* 0x000ea4000c1e1900 */
[----:B--2---:R-:W-:-:S13]  /*1ae0*/  ISETP.NE.AND P0, PT, R16, R21, PT ;  /* 0x000000151000720c */ /* 0x004fda0003f05270 */
[----:B------:R-:W-:Y:S05]  /*1af0*/  @!P0 BRA `(.L_x_21) ;  /* 0x0000000800408947 */ /* 0x000fea0003800000 */
.L_x_24:
[----:B------:R-:W-:-:S05]  /*1b00*/  VIADD R25, R25, 0x1 ;  /* 0x0000000119197836 */ /* 0x000fca0000000000 */
[----:B------:R-:W-:-:S13]  /*1b10*/  ISETP.GE.AND P0, PT, R25, R20, PT ;  /* 0x000000141900720c */ /* 0x000fda0003f06270 */
[----:B------:R-:W-:Y:S05]  /*1b20*/  @!P0 BRA `(.L_x_25) ;  /* 0xfffffffc00d48947 */ /* 0x000fea000383ffff */
[----:B------:R-:W-:-:S05]  /*1b30*/  VIADD R23, R23, 0x1 ;  /* 0x0000000117177836 */ /* 0x000fca0000000000 */
[----:B------:R-:W-:-:S13]  /*1b40*/  ISETP.GE.AND P0, PT, R23, R18, PT ;  /* 0x000000121700720c */ /* 0x000fda0003f06270 */
[----:B------:R-:W-:Y:S05]  /*1b50*/  @!P0 BRA `(.L_x_26) ;  /* 0xfffffffc00c08947 */ /* 0x000fea000383ffff */
[----:B------:R0:W-:Y:S01]  /*1b60*/  STG.E desc[UR4][R12.64], R21 ;  /* 0x000000150c007986 */ /* 0x0001e2000c101904 */
[----:B------:R-:W-:-:S07]  /*1b70*/  HFMA2 R18, -RZ, RZ, 0, 0 ;  /* 0x00000000ff127431 */ /* 0x000fce00000001ff */
.L_x_39:
[----:B-12---:R-:W-:-:S05]  /*1b80*/  IMAD.WIDE R14, R18, 0x4, R4 ;  /* 0x00000004120e7825 */ /* 0x006fca00078e0204 */
[----:B-----5:R1:W5:Y:S02]  /*1b90*/  LDG.E R23, desc[UR4][R14.64] ;  /* 0x000000040e177981 */ /* 0x020364000c1e1900 */
.L_x_38:
[----:B-12--5:R-:W-:-:S05]  /*1ba0*/  IMAD.WIDE R14, R23, 0x4, R2 ;  /* 0x00000004170e7825 */ /* 0x026fca00078e0202 */
[----:B------:R-:W2:Y:S01]  /*1bb0*/  LDG.E R27, desc[UR4][R14.64] ;  /* 0x000000040e1b7981 */ /* 0x000ea2000c1e1900 */
[-C--:B------:R-:W-:Y:S02]  /*1bc0*/  IABS R29, R0.reuse ;  /* 0x00000000001d7213 */ /* 0x080fe40000000000 */
[----:B------:R-:W-:Y:S02]  /*1bd0*/  IABS R22, R23 ;  /* 0x0000001700167213 */ /* 0x000fe40000000000 */
[----:B------:R-:W1:Y:S01]  /*1be0*/  I2F.RP R20, R29 ;  /* 0x0000001d00147306 */ /* 0x000e620000209400 */
[----:B------:R-:W-:-:S07]  /*1bf0*/  IABS R24, R0 ;  /* 0x0000000000187213 */ /* 0x000fce0000000000 */
[----:B-1----:R-:W1:Y:S02]  /*1c00*/  MUFU.RCP R20, R20 ;  /* 0x0000001400147308 */ /* 0x002e640000001000 */
[----:B-1----:R-:W-:Y:S02]  /*1c10*/  VIADD R17, R20, 0xffffffe ;  /* 0x0ffffffe14117836 */ /* 0x002fe40000000000 */
[----:B------:R-:W-:-:S04]  /*1c20*/  IMAD.MOV R20, RZ, RZ, -R24 ;  /* 0x000000ffff147224 */ /* 0x000fc800078e0a18 */
[----:B------:R-:W1:Y:S02]  /*1c30*/  F2I.FTZ.U32.TRUNC.NTZ R17, R17 ;  /* 0x0000001100117305 */ /* 0x000e64000021f000 */
[----:B-1----:R-:W-:-:S04]  /*1c40*/  IMAD.MOV R16, RZ, RZ, -R17 ;  /* 0x000000ffff107224 */ /* 0x002fc800078e0a11 */
[----:B------:R-:W-:Y:S02]  /*1c50*/  IMAD R25, R16, R29, RZ ;  /* 0x0000001d10197224 */ /* 0x000fe400078e02ff */
[----:B------:R-:W-:-:S04]  /*1c60*/  IMAD.MOV.U32 R16, RZ, RZ, RZ ;  /* 0x000000ffff107224 */ /* 0x000fc800078e00ff */
[----:B------:R-:W-:Y:S01]  /*1c70*/  IMAD.HI.U32 R25, R17, R25, R16 ;  /* 0x0000001911197227 */ /* 0x000fe200078e0010 */
[----:B------:R-:W-:-:S05]  /*1c80*/  MOV R16, R22 ;  /* 0x0000001600107202 */ /* 0x000fca0000000f00 */
[----:B------:R-:W-:-:S04]  /*1c90*/  IMAD.HI.U32 R25, R25, R16, RZ ;  /* 0x0000001019197227 */ /* 0x000fc800078e00ff */
[----:B------:R-:W-:Y:S02]  /*1ca0*/  IMAD R16, R25, R20, R16 ;  /* 0x0000001419107224 */ /* 0x000fe400078e0210 */
[----:B------:R-:W-:-:S03]  /*1cb0*/  IMAD.MOV.U32 R20, RZ, RZ, R18 ;  /* 0x000000ffff147224 */ /* 0x000fc600078e0012 */
[----:B------:R-:W-:-:S13]  /*1cc0*/  ISETP.GT.U32.AND P2, PT, R29, R16, PT ;  /* 0x000000101d00720c */ /* 0x000fda0003f44070 */
[----:B------:R-:W-:Y:S02]  /*1cd0*/  @!P2 IMAD.IADD R16, R16, 0x1, -R29 ;  /* 0x000000011010a824 */ /* 0x000fe400078e0a1d */
[----:B------:R-:W-:Y:S01]  /*1ce0*/  @!P2 VIADD R25, R25, 0x1 ;  /* 0x000000011919a836 */ /* 0x000fe20000000000 */
[----:B------:R-:W-:Y:S02]  /*1cf0*/  ISETP.NE.AND P2, PT, R0, RZ, PT ;  /* 0x000000ff0000720c */ /* 0x000fe40003f45270 */
[----:B------:R-:W-:Y:S02]  /*1d00*/  ISETP.GE.U32.AND P1, PT, R16, R29, PT ;  /* 0x0000001d1000720c */ /* 0x000fe40003f26070 */
[----:B------:R-:W-:-:S04]  /*1d10*/  LOP3.LUT R16, R23, R0, RZ, 0x3c, !PT ;  /* 0x0000000017107212 */ /* 0x000fc800078e3cff */
[----:B------:R-:W-:-:S07]  /*1d20*/  ISETP.GE.AND P0, PT, R16, RZ, PT ;  /* 0x000000ff1000720c */ /* 0x000fce0003f06270 */
[----:B------:R-:W-:-:S06]  /*1d30*/  @P1 IADD3 R25, PT, PT, R25, 0x1, RZ ;  /* 0x0000000119191810 */ /* 0x000fcc0007ffe0ff */
[----:B------:R-:W-:Y:S01]  /*1d40*/  @!P0 IMAD.MOV R25, RZ, RZ, -R25 ;  /* 0x000000ffff198224 */ /* 0x000fe200078e0a19 */
[-C--:B------:R-:W-:Y:S02]  /*1d50*/  @!P2 LOP3.LUT R25, RZ, R0.reuse, RZ, 0x33, !PT ;  /* 0x00000000ff19a212 */ /* 0x080fe400078e33ff */
[----:B--2---:R-:W-:-:S13]  /*1d60*/  ISETP.GE.AND P1, PT, R27, R0, PT ;  /* 0x000000001b00720c */ /* 0x004fda0003f26270 */
[----:B------:R-:W-:Y:S05]  /*1d70*/  @P1 BRA `(.L_x_27) ;  /* 0x0000000400581947 */ /* 0x000fea0003800000 */
[----:B------:R-:W1:Y:S02]  /*1d80*/  LDC.64 R16, c[0x0][0x3b0] ;  /* 0x0000ec00ff107b82 */ /* 0x000e640000000a00 */
[----:B-1----:R-:W2:Y:S02]  /*1d90*/  LDG.E R16, desc[UR4][R16.64] ;  /* 0x0000000410107981 */ /* 0x002ea4000c1e1900 */
[----:B--2---:R-:W-:-:S13]  /*1da0*/  ISETP.NE.AND P0, PT, R16, 0x1, PT ;  /* 0x000000011000780c */ /* 0x004fda0003f05270 */
[----:B------:R-:W-:Y:S05]  /*1db0*/  @!P0 BRA `(.L_x_28) ;  /* 0x00000004008c8947 */ /* 0x000fea0003800000 */
[----:B------:R-:W-:-:S04]  /*1dc0*/  IMAD.MOV R29, RZ, RZ, -R25 ;  /* 0x000000ffff1d7224 */ /* 0x000fc800078e0a19 */
[----:B------:R-:W-:-:S07]  /*1dd0*/  IMAD R29, R0, R29, R23 ;  /* 0x0000001d001d7224 */ /* 0x000fce00078e0217 */
.L_x_37:
[----:B------:R-:W-:Y:S01]  /*1de0*/  IADD3 R27, PT, PT, R27, 0x1, RZ ;  /* 0x000000011b1b7810 */ /* 0x000fe20007ffe0ff */
[----:B------:R-:W-:-:S07]  /*1df0*/  IMAD.MOV.U32 R22, RZ, RZ, RZ ;  /* 0x000000ffff167224 */ /* 0x000fce00078e00ff */
.L_x_32:
[----:B------:R-:W-:-:S13]  /*1e00*/  ISETP.NE.AND P0, PT, R22, R29, PT ;  /* 0x0000001d1600720c */ /* 0x000fda0003f05270 */
[----:B------:R-:W-:Y:S05]  /*1e10*/  @!P0 BRA `(.L_x_29) ;  /* 0x0000000000148947 */ /* 0x000fea0003800000 */
[----:B------:R-:W-:-:S04]  /*1e20*/  IMAD R17, R0, R25, R22 ;  /* 0x0000001900117224 */ /* 0x000fc800078e0216 */
[----:B------:R-:W-:-:S06]  /*1e30*/  IMAD.WIDE R16, R17, 0x4, R2 ;  /* 0x0000000411107825 */ /* 0x000fcc00078e0202 */
[----:B------:R-:W2:Y:S02]  /*1e40*/  LDG.E R16, desc[UR4][R16.64] ;  /* 0x0000000410107981 */ /* 0x000ea4000c1e1900 */
[----:B--2---:R-:W-:-:S13]  /*1e50*/  ISETP.NE.AND P0, PT, R16, R27, PT ;  /* 0x0000001b1000720c */ /* 0x004fda0003f05270 */
[----:B------:R-:W-:Y:S05]  /*1e60*/  @!P0 BRA `(.L_x_30) ;  /* 0x0000000400148947 */ /* 0x000fea0003800000 */
.L_x_29:
[----:B------:R-:W-:-:S13]  /*1e70*/  ISETP.NE.AND P0, PT, R22, R25, PT ;  /* 0x000000191600720c */ /* 0x000fda0003f05270 */
[----:B------:R-:W-:Y:S05]  /*1e80*/  @!P0 BRA `(.L_x_31) ;  /* 0x0000000000148947 */ /* 0x000fea0003800000 */
[----:B------:R-:W-:-:S04]  /*1e90*/  IMAD R17, R0, R22, R29 ;  /* 0x0000001600117224 */ /* 0x000fc800078e021d */
[----:B------:R-:W-:-:S06]  /*1ea0*/  IMAD.WIDE R16, R17, 0x4, R2 ;  /* 0x0000000411107825 */ /* 0x000fcc00078e0202 */
[----:B------:R-:W2:Y:S02]  /*1eb0*/  LDG.E R16, desc[UR4][R16.64] ;  /* 0x0000000410107981 */ /* 0x000ea4000c1e1900 */
[----:B--2---:R-:W-:-:S13]  /*1ec0*/  ISETP.NE.AND P0, PT, R16, R27, PT ;  /* 0x0000001b1000720c */ /* 0x004fda0003f05270 */
[----:B------:R-:W-:Y:S05]  /*1ed0*/  @!P0 BRA `(.L_x_30) ;  /* 0x0000000000f88947 */ /* 0x000fea0003800000 */
.L_x_31:
[----:B------:R-:W-:-:S05]  /*1ee0*/  VIADD R22, R22, 0x1 ;  /* 0x0000000116167836 */ /* 0x000fca0000000000 */
[----:B------:R-:W-:-:S13]  /*1ef0*/  ISETP.NE.AND P0, PT, R22, R10, PT ;  /* 0x0000000a1600720c */ /* 0x000fda0003f05270 */
[----:B------:R-:W-:Y:S05]  /*1f00*/  @P0 BRA `(.L_x_32) ;  /* 0xfffffffc00bc0947 */ /* 0x000fea000383ffff */
[----:B------:R-:W1:Y:S01]  /*1f10*/  LDC R22, c[0x0][0x388] ;  /* 0x0000e200ff167b82 */ /* 0x000e620000000800 */
[----:B------:R-:W-:Y:S01]  /*1f20*/  IMAD.MOV.U32 R16, RZ, RZ, RZ ;  /* 0x000000ffff107224 */ /* 0x000fe200078e00ff */
[----:B------:R-:W-:Y:S02]  /*1f30*/  IABS R30, R25 ;  /* 0x00000019001e7213 */ /* 0x000fe40000000000 */
[----:B------:R-:W-:Y:S02]  /*1f40*/  IABS R33, R29 ;  /* 0x0000001d00217213 */ /* 0x000fe40000000000 */
[----:B-1----:R-:W-:-:S04]  /*1f50*/  IABS R24, R22 ;  /* 0x0000001600187213 */ /* 0x002fc80000000000 */
[----:B------:R-:W1:Y:S08]  /*1f60*/  I2F.RP R26, R24 ;  /* 0x00000018001a7306 */ /* 0x000e700000209400 */
[----:B-1----:R-:W1:Y:S02]  /*1f70*/  MUFU.RCP R26, R26 ;  /* 0x0000001a001a7308 */ /* 0x002e640000001000 */
[----:B-1----:R-:W-:-:S06]  /*1f80*/  VIADD R17, R26, 0xffffffe ;  /* 0x0ffffffe1a117836 */ /* 0x002fcc0000000000 */
[----:B------:R-:W1:Y:S02]  /*1f90*/  F2I.FTZ.U32.TRUNC.NTZ R17, R17 ;  /* 0x0000001100117305 */ /* 0x000e64000021f000 */
[----:B-1----:R-:W-:-:S05]  /*1fa0*/  IADD3 R31, PT, PT, RZ, -R17, RZ ;  /* 0x80000011ff1f7210 */ /* 0x002fca0007ffe0ff */
[----:B------:R-:W-:-:S04]  /*1fb0*/  IMAD R31, R31, R24, RZ ;  /* 0x000000181f1f7224 */ /* 0x000fc800078e02ff */
[----:B------:R-:W-:-:S04]  /*1fc0*/  IMAD.HI.U32 R28, R17, R31, R16 ;  /* 0x0000001f111c7227 */ /* 0x000fc800078e0010 */
[----:B------:R-:W-:Y:S02]  /*1fd0*/  IMAD.MOV.U32 R31, RZ, RZ, R30 ;  /* 0x000000ffff1f7224 */ /* 0x000fe400078e001e */
[----:B------:R-:W-:-:S04]  /*1fe0*/  IMAD.HI.U32 R17, R28, R33, RZ ;  /* 0x000000211c117227 */ /* 0x000fc800078e00ff */
[----:B------:R-:W-:Y:S01]  /*1ff0*/  IMAD.HI.U32 R16, R28, R31, RZ ;  /* 0x0000001f1c107227 */ /* 0x000fe200078e00ff */
[----:B------:R-:W-:-:S03]  /*2000*/  IADD3 R26, PT, PT, -R17, RZ, RZ ;  /* 0x000000ff111a7210 */ /* 0x000fc60007ffe1ff */
[----:B------:R-:W-:-:S04]  /*2010*/  IMAD.MOV R16, RZ, RZ, -R16 ;  /* 0x000000ffff107224 */ /* 0x000fc800078e0a10 */
        /* <DEDUP_REMOVED lines=10> */
[----:B------:R-:W-:Y:S01]  /*20c0*/  @!P2 IMAD.IADD R17, R17, 0x1, -R24 ;  /* 0x000000011111a824 */ /* 0x000fe200078e0a18 */
[----:B------:R-:W-:Y:S02]  /*20d0*/  ISETP.NE.AND P2, PT, R22, RZ, PT ;  /* 0x000000ff1600720c */ /* 0x000fe40003f45270 */
[----:B------:R-:W-:Y:S01]  /*20e0*/  @!P3 IADD3 R31, PT, PT, R31, -R24, RZ ;  /* 0x800000181f1fb210 */ /* 0x000fe20007ffe0ff */
[----:B------:R-:W-:Y:S01]  /*20f0*/  @!P1 IMAD.MOV R17, RZ, RZ, -R17 ;  /* 0x000000ffff119224 */ /* 0x000fe200078e0a11 */
[----:B------:R-:W-:-:S03]  /*2100*/  LOP3.LUT R24, RZ, R22, RZ, 0x33, !PT ;  /* 0x00000016ff187212 */ /* 0x000fc600078e33ff */
[----:B------:R-:W-:Y:S01]  /*2110*/  @!P0 IMAD.MOV R31, RZ, RZ, -R31 ;  /* 0x000000ffff1f8224 */ /* 0x000fe200078e0a1f */
[----:B------:R-:W-:-:S04]  /*2120*/  SEL R16, R24, R17, !P2 ;  /* 0x0000001118107207 */ /* 0x000fc80005000000 */
[----:B------:R-:W-:Y:S01]  /*2130*/  SEL R24, R24, R31, !P2 ;  /* 0x0000001f18187207 */ /* 0x000fe20005000000 */
[----:B------:R-:W-:-:S03]  /*2140*/  IMAD.IADD R31, R25, 0x1, -R16 ;  /* 0x00000001191f7824 */ /* 0x000fc600078e0a10 */
[----:B------:R-:W-:Y:S01]  /*2150*/  IADD3 R33, PT, PT, R29, -R24, RZ ;  /* 0x800000181d217210 */ /* 0x000fe20007ffe0ff */
[----:B------:R-:W-:-:S04]  /*2160*/  IMAD.IADD R24, R31, 0x1, R22 ;  /* 0x000000011f187824 */ /* 0x000fc800078e0216 */
[----:B------:R-:W-:-:S07]  /*2170*/  IMAD.IADD R35, R33, 0x1, R22 ;  /* 0x0000000121237824 */ /* 0x000fce00078e0216 */
.L_x_35:
[----:B------:R-:W-:Y:S02]  /*2180*/  IMAD R37, R0, R31, RZ ;  /* 0x0000001f00257224 */ /* 0x000fe400078e02ff */
[----:B------:R-:W-:-:S07]  /*2190*/  IMAD.MOV.U32 R22, RZ, RZ, R33 ;  /* 0x000000ffff167224 */ /* 0x000fce00078e0021 */
.L_x_34:
[----:B------:R-:W-:-:S04]  /*21a0*/  ISETP.NE.AND P0, PT, R22, R29, PT ;  /* 0x0000001d1600720c */ /* 0x000fc80003f05270 */
[----:B------:R-:W-:-:S13]  /*21b0*/  ISETP.EQ.OR P0, PT, R31, R25, !P0 ;  /* 0x000000191f00720c */ /* 0x000fda0004702670 */
[----:B------:R-:W-:Y:S05]  /*21c0*/  @P0 BRA `(.L_x_33) ;  /* 0x0000000000140947 */ /* 0x000fea0003800000 */
[----:B------:R-:W-:-:S05]  /*21d0*/  IADD3 R17, PT, PT, R37, R22, RZ ;  /* 0x0000001625117210 */ /* 0x000fca0007ffe0ff */
[----:B------:R-:W-:-:S06]  /*21e0*/  IMAD.WIDE R16, R17, 0x4, R2 ;  /* 0x0000000411107825 */ /* 0x000fcc00078e0202 */
[----:B------:R-:W2:Y:S02]  /*21f0*/  LDG.E R16, desc[UR4][R16.64] ;  /* 0x0000000410107981 */ /* 0x000ea4000c1e1900 */
[----:B--2---:R-:W-:-:S13]  /*2200*/  ISETP.NE.AND P0, PT, R16, R27, PT ;  /* 0x0000001b1000720c */ /* 0x004fda0003f05270 */
[----:B------:R-:W-:Y:S05]  /*2210*/  @!P0 BRA `(.L_x_30) ;  /* 0x0000000000288947 */ /* 0x000fea0003800000 */
.L_x_33:
[----:B------:R-:W-:-:S05]  /*2220*/  VIADD R22, R22, 0x1 ;  /* 0x0000000116167836 */ /* 0x000fca0000000000 */
[----:B------:R-:W-:-:S13]  /*2230*/  ISETP.GE.AND P0, PT, R22, R35, PT ;  /* 0x000000231600720c */ /* 0x000fda0003f06270 */
[----:B------:R-:W-:Y:S05]  /*2240*/  @!P0 BRA `(.L_x_34) ;  /* 0xfffffffc00d48947 */ /* 0x000fea000383ffff */
[----:B------:R-:W-:-:S05]  /*2250*/  VIADD R31, R31, 0x1 ;  /* 0x000000011f1f7836 */ /* 0x000fca0000000000 */
[----:B------:R-:W-:-:S13]  /*2260*/  ISETP.GE.AND P0, PT, R31, R24, PT ;  /* 0x000000181f00720c */ /* 0x000fda0003f06270 */
[----:B------:R-:W-:Y:S05]  /*2270*/  @!P0 BRA `(.L_x_35) ;  /* 0xfffffffc00c08947 */ /* 0x000fea000383ffff */
[----:B------:R2:W-:Y:S01]  /*2280*/  STG.E desc[UR4][R14.64], R27 ;  /* 0x0000001b0e007986 */ /* 0x0005e2000c101904 */
[----:B------:R-:W-:Y:S01]  /*2290*/  PLOP3.LUT P0, PT, PT, PT, PT, 0x8, 0x80 ;  /* 0x000000000080781c */ /* 0x000fe20003f0e170 */
[----:B------:R-:W-:Y:S01]  /*22a0*/  VIADD R18, R18, 0x1 ;  /* 0x0000000112127836 */ /* 0x000fe20000000000 */
[----:B------:R-:W-:Y:S11]  /*22b0*/  BRA `(.L_x_36) ;  /* 0x0000000000287947 */ /* 0x000ff60003800000 */
.L_x_30:
[----:B------:R-:W-:-:S13]  /*22c0*/  ISETP.NE.AND P0, PT, R27, R0, PT ;  /* 0x000000001b00720c */ /* 0x000fda0003f05270 */
[----:B------:R-:W-:Y:S05]  /*22d0*/  @P0 BRA `(.L_x_37) ;  /* 0xfffffff800c00947 */ /* 0x000fea000383ffff */
.L_x_27:
[----:B------:R1:W-:Y:S01]  /*22e0*/  STG.E desc[UR4][R14.64], RZ ;  /* 0x000000ff0e007986 */ /* 0x0003e2000c101904 */
[----:B------:R-:W-:Y:S02]  /*22f0*/  ISETP.GE.AND P1, PT, R18, 0x1, PT ;  /* 0x000000011200780c */ /* 0x000fe40003f26270 */
[----:B------:R-:W-:Y:S02]  /*2300*/  PLOP3.LUT P0, PT, PT, PT, PT, 0x80, 0x8 ;  /* 0x000000000008781c */ /* 0x000fe40003f0f070 */
[----:B------:R-:W-:-:S09]  /*2310*/  MOV R18, R11 ;  /* 0x0000000b00127202 */ /* 0x000fd20000000f00 */
[----:B-1----:R-:W-:Y:S05]  /*2320*/  @!P1 BRA `(.L_x_36) ;  /* 0x00000000000c9947 */ /* 0x002fea0003800000 */
[----:B------:R-:W-:-:S04]  /*2330*/  VIADD R18, R20, 0xffffffff ;  /* 0xffffffff14127836 */ /* 0x000fc80000000000 */
[----:B------:R-:W-:-:S05]  /*2340*/  IMAD.WIDE.U32 R14, R18, 0x4, R4 ;  /* 0x00000004120e7825 */ /* 0x000fca00078e0004 */
[----:B------:R1:W5:Y:S02]  /*2350*/  LDG.E R23, desc[UR4][R14.64] ;  /* 0x000000040e177981 */ /* 0x000364000c1e1900 */
.L_x_36:
[----:B------:R-:W-:-:S13]  /*2360*/  ISETP.LT.AND P1, PT, R18, R11, PT ;  /* 0x0000000b1200720c */ /* 0x000fda0003f21270 */
[----:B------:R-:W-:Y:S05]  /*2370*/  @P0 BRA P1, `(.L_x_38) ;  /* 0xfffffff800080947 */ /* 0x000fea000083ffff */
[----:B------:R-:W-:-:S13]  /*2380*/  ISETP.GE.AND P0, PT, R18, R11, PT ;  /* 0x0000000b1200720c */ /* 0x000fda0003f06270 */
[----:B------:R-:W-:Y:S05]  /*2390*/  @!P0 BRA `(.L_x_39) ;  /* 0xfffffff400f88947 */ /* 0x000fea000383ffff */
[----:B------:R-:W-:-:S07]  /*23a0*/  IMAD.MOV.U32 R17, RZ, RZ, RZ ;  /* 0x000000ffff117224 */ /* 0x000fce00078e00ff */
.L_x_44:
[----:B-12---:R-:W-:-:S06]  /*23b0*/  IMAD.WIDE.U32 R14, R17, 0x4, R2 ;  /* 0x00000004110e7825 */ /* 0x006fcc00078e0002 */
[----:B------:R-:W2:Y:S02]  /*23c0*/  LDG.E R14, desc[UR4][R14.64] ;  /* 0x000000040e0e7981 */ /* 0x000ea4000c1e1900 */
[----:B--2---:R-:W-:-:S13]  /*23d0*/  ISETP.NE.AND P0, PT, R14, RZ, PT ;  /* 0x000000ff0e00720c */ /* 0x004fda0003f05270 */
[----:B------:R-:W-:Y:S05]  /*23e0*/  @P0 BRA `(.L_x_40) ;  /* 0x0000000000240947 */ /* 0x000fea0003800000 */
.L_x_28:
[----:B------:R1:W-:Y:S02]  /*23f0*/  STG.E desc[UR4][R12.64], RZ ;  /* 0x000000ff0c007986 */ /* 0x0003e4000c101904 */
.L_x_21:
[C---:B------:R-:W-:Y:S01]  /*2400*/  ISETP.NE.AND P0, PT, R21.reuse, R10, PT ;  /* 0x0000000a1500720c */ /* 0x040fe20003f05270 */
[----:B0-----:R-:W-:-:S12]  /*2410*/  VIADD R21, R21, 0x1 ;  /* 0x0000000115157836 */ /* 0x001fd80000000000 */
[----:B------:R-:W-:Y:S05]  /*2420*/  @P0 BRA `(.L_x_41) ;  /* 0xfffffff0001c0947 */ /* 0x000fea000383ffff */
.L_x_14:
[----:B------:R-:W-:-:S05]  /*2430*/  IADD3 R19, PT, PT, R19, 0x1, RZ ;  /* 0x0000000113137810 */ /* 0x000fca0007ffe0ff */
[----:B-1----:R-:W-:-:S05]  /*2440*/  IMAD.IADD R12, R19, 0x1, -R8 ;  /* 0x00000001130c7824 */ /* 0x002fca00078e0a08 */
[----:B------:R-:W-:-:S13]  /*2450*/  ISETP.GT.AND P0, PT, R12, R7, PT ;  /* 0x000000070c00720c */ /* 0x000fda0003f04270 */
[----:B------:R-:W-:Y:S05]  /*2460*/  @P0 EXIT ;  /* 0x000000000000094d */ /* 0x000fea0003800000 */
[----:B------:R-:W-:Y:S05]  /*2470*/  BRA `(.L_x_42) ;  /* 0xffffffec00807947 */ /* 0x000fea000383ffff */
.L_x_40:
[----:B------:R-:W-:-:S05]  /*2480*/  VIADD R17, R17, 0x1 ;  /* 0x0000000111117836 */ /* 0x000fca0000000000 */
[----:B------:R-:W-:-:S13]  /*2490*/  ISETP.NE.AND P0, PT, R17, R9, PT ;  /* 0x000000091100720c */ /* 0x000fda0003f05270 */
[----:B------:R-:W-:Y:S05]  /*24a0*/  @!P0 BRA `(.L_x_43) ;  /* 0x0000001c00a48947 */ /* 0x000fea0003800000 */
[----:B------:R-:W-:Y:S05]  /*24b0*/  BRA `(.L_x_44) ;  /* 0xfffffffc00bc7947 */ /* 0x000fea000383ffff */
.L_x_13:
[----:B------:R-:W-:Y:S01]  /*24c0*/  VIMNMX.U32 R10, PT, PT, R0, 0x1, !PT ;  /* 0x00000001000a7848 */ /* 0x000fe20007fe0000 */
[----:B-1-34-:R-:W-:Y:S01]  /*24d0*/  IMAD.WIDE R14, R11, 0x4, R4 ;  /* 0x000000040b0e7825 */ /* 0x01afe200078e0204 */
[----:B------:R-:W-:-:S07]  /*24e0*/  MOV R21, R8 ;  /* 0x0000000800157202 */ /* 0x000fce0000000f00 */
.L_x_67:
        /* <DEDUP_REMOVED lines=14> */
[----:B------:R-:W-:Y:S01]  /*25d0*/  HFMA2 R19, -RZ, RZ, 0, 0 ;  /* 0x00000000ff137431 */ /* 0x000fe200000001ff */
[----:B------:R-:W-:Y:S06]  /*25e0*/  BSSY.RELIABLE B2, `(.L_x_48) ;  /* 0x000000b000027945 */ /* 0x000fec0003800100 */
.L_x_50:
[----:B------:R-:W0:Y:S01]  /*25f0*/  LDCU UR6, c[0x0][0x3a8] ;  /* 0x00007500ff0677ac */ /* 0x000e220008000800 */
[----:B------:R-:W-:-:S05]  /*2600*/  VIADD R19, R19, 0x1 ;  /* 0x0000000113137836 */ /* 0x000fca0000000000 */
        /* <DEDUP_REMOVED lines=9> */
.L_x_48:
[----:B------:R-:W-:Y:S05]  /*26a0*/  BSYNC.RELIABLE B1 ;  /* 0x0000000000017941 */ /* 0x000fea0003800100 */
.L_x_47:
[----:B------:R-:W2:Y:S04]  /*26b0*/  LDG.E R19, desc[UR4][R14.64] ;  /* 0x000000040e137981 */ /* 0x000ea8000c1e1900 */
[----:B--2---:R0:W-:Y:S04]  /*26c0*/  STG.E desc[UR4][R16.64], R19 ;  /* 0x0000001310007986 */ /* 0x0041e8000c101904 */
[----:B------:R0:W-:Y:S02]  /*26d0*/  STG.E desc[UR4][R14.64], R21 ;  /* 0x000000150e007986 */ /* 0x0001e4000c101904 */
.L_x_49:
[----:B------:R-:W-:Y:S05]  /*26e0*/  BSYNC.RECONVERGENT B0 ;  /* 0x0000000000007941 */ /* 0x000fea0003800200 */
.L_x_46:
[----:B------:R-:W-:-:S07]  /*26f0*/  IMAD.MOV.U32 R23, RZ, RZ, 0x1 ;  /* 0x00000001ff177424 */ /* 0x000fce00078e00ff */
.L_x_66:
[----:B0-----:R-:W0:Y:S02]  /*2700*/  LDC.64 R16, c[0x0][0x3b0] ;  /* 0x0000ec00ff107b82 */ /* 0x001e240000000a00 */
        /* <DEDUP_REMOVED lines=8> */
[----:B0-----:R-:W-:-:S06]  /*2790*/  IADD3 R16, PT, PT, R20, 0xffffffe, RZ ;  /* 0x0ffffffe14107810 */ /* 0x001fcc0007ffe0ff */
[----:B------:R0:W1:Y:S02]  /*27a0*/  F2I.FTZ.U32.TRUNC.NTZ R17, R16 ;  /* 0x0000001000117305 */ /* 0x000064000021f000 */
[----:B0-----:R-:W-:Y:S02]  /*27b0*/  IMAD.MOV.U32 R16, RZ, RZ, RZ ;  /* 0x000000ffff107224 */ /* 0x001fe400078e00ff */
[----:B-1----:R-:W-:-:S04]  /*27c0*/  IMAD.MOV R25, RZ, RZ, -R17 ;  /* 0x000000ffff197224 */ /* 0x002fc800078e0a11 */
[----:B------:R-:W-:-:S04]  /*27d0*/  IMAD R25, R25, R18, RZ ;  /* 0x0000001219197224 */ /* 0x000fc800078e02ff */
[----:B------:R-:W-:Y:S01]  /*27e0*/  IMAD.HI.U32 R22, R17, R25, R16 ;  /* 0x0000001911167227 */ /* 0x000fe200078e0010 */
[----:B------:R-:W-:-:S05]  /*27f0*/  IADD3 R17, PT, PT, RZ, -R24, RZ ;  /* 0x80000018ff117210 */ /* 0x000fca0007ffe0ff */
[----:B------:R-:W-:-:S04]  /*2800*/  IMAD.HI.U32 R16, R22, R19, RZ ;  /* 0x0000001316107227 */ /* 0x000fc800078e00ff */
[----:B------:R-:W-:Y:S02]  /*2810*/  IMAD R17, R16, R17, R19 ;  /* 0x0000001110117224 */ /* 0x000fe400078e0213 */
[----:B------:R-:W-:-:S03]  /*2820*/  HFMA2 R19, -RZ, RZ, 0, 0 ;  /* 0x00000000ff137431 */ /* 0x000fc600000001ff */
[----:B------:R-:W-:-:S13]  /*2830*/  ISETP.GT.U32.AND P1, PT, R18, R17, PT ;  /* 0x000000111200720c */ /* 0x000fda0003f24070 */
[----:B------:R-:W-:Y:S02]  /*2840*/  @!P1 IMAD.IADD R17, R17, 0x1, -R18 ;  /* 0x0000000111119824 */ /* 0x000fe400078e0a12 */
[----:B------:R-:W-:Y:S01]  /*2850*/  @!P1 VIADD R16, R16, 0x1 ;  /* 0x0000000110109836 */ /* 0x000fe20000000000 */
[----:B------:R-:W-:Y:S02]  /*2860*/  ISETP.NE.AND P1, PT, R0, RZ, PT ;  /* 0x000000ff0000720c */ /* 0x000fe40003f25270 */
[----:B------:R-:W-:Y:S02]  /*2870*/  ISETP.GE.U32.AND P0, PT, R17, R18, PT ;  /* 0x000000121100720c */ /* 0x000fe40003f06070 */
[----:B------:R-:W-:-:S04]  /*2880*/  LOP3.LUT R17, R21, R0, RZ, 0x3c, !PT ;  /* 0x0000000015117212 */ /* 0x000fc800078e3cff */
[----:B------:R-:W-:-:S07]  /*2890*/  ISETP.GE.AND P2, PT, R17, RZ, PT ;  /* 0x000000ff1100720c */ /* 0x000fce0003f46270 */
[----:B------:R-:W-:-:S05]  /*28a0*/  @P0 IADD3 R16, PT, PT, R16, 0x1, RZ ;  /* 0x0000000110100810 */ /* 0x000fca0007ffe0ff */
[----:B------:R-:W-:-:S04]  /*28b0*/  IMAD.MOV.U32 R18, RZ, RZ, R16 ;  /* 0x000000ffff127224 */ /* 0x000fc800078e0010 */
[----:B------:R-:W-:Y:S01]  /*28c0*/  @!P2 IMAD.MOV R18, RZ, RZ, -R18 ;  /* 0x000000ffff12a224 */ /* 0x000fe200078e0a12 */
[----:B------:R-:W-:-:S05]  /*28d0*/  @!P1 LOP3.LUT R18, RZ, R0, RZ, 0x33, !PT ;  /* 0x00000000ff129212 */ /* 0x000fca00078e33ff */
[----:B------:R-:W-:-:S04]  /*28e0*/  IMAD R20, R0, R18, RZ ;  /* 0x0000001200147224 */ /* 0x000fc800078e02ff */
[----:B------:R-:W-:-:S07]  /*28f0*/  IMAD.IADD R22, R21, 0x1, -R20 ;  /* 0x0000000115167824 */ /* 0x000fce00078e0a14 */
.L_x_54:
[----:B------:R-:W-:-:S13]  /*2900*/  ISETP.NE.AND P0, PT, R19, R22, PT ;  /* 0x000000161300720c */ /* 0x000fda0003f05270 */
[----:B------:R-:W-:Y:S05]  /*2910*/  @!P0 BRA `(.L_x_51) ;  /* 0x0000000000148947 */ /* 0x000fea0003800000 */
[----:B------:R-:W-:-:S04]  /*2920*/  IMAD.IADD R17, R20, 0x1, R19 ;  /* 0x0000000114117824 */ /* 0x000fc800078e0213 */
[----:B------:R-:W-:-:S06]  /*2930*/  IMAD.WIDE R16, R17, 0x4, R2 ;  /* 0x0000000411107825 */ /* 0x000fcc00078e0202 */
[----:B------:R-:W2:Y:S02]  /*2940*/  LDG.E R16, desc[UR4][R16.64] ;  /* 0x0000000410107981 */ /* 0x000ea4000c1e1900 */
[----:B--2---:R-:W-:-:S13]  /*2950*/  ISETP.NE.AND P0, PT, R16, R23, PT ;  /* 0x000000171000720c */ /* 0x004fda0003f05270 */
[----:B------:R-:W-:Y:S05]  /*2960*/  @!P0 BRA `(.L_x_52) ;  /* 0x0000000400748947 */ /* 0x000fea0003800000 */
.L_x_51:
[----:B------:R-:W-:-:S13]  /*2970*/  ISETP.NE.AND P0, PT, R19, R18, PT ;  /* 0x000000121300720c */ /* 0x000fda0003f05270 */
[----:B------:R-:W-:Y:S05]  /*2980*/  @!P0 BRA `(.L_x_53) ;  /* 0x0000000000148947 */ /* 0x000fea0003800000 */
[----:B------:R-:W-:-:S04]  /*2990*/  IMAD R17, R0, R19, R22 ;  /* 0x0000001300117224 */ /* 0x000fc800078e0216 */
[----:B------:R-:W-:-:S06]  /*29a0*/  IMAD.WIDE R16, R17, 0x4, R2 ;  /* 0x0000000411107825 */ /* 0x000fcc00078e0202 */
[----:B------:R-:W2:Y:S02]  /*29b0*/  LDG.E R16, desc[UR4][R16.64] ;  /* 0x0000000410107981 */ /* 0x000ea4000c1e1900 */
[----:B--2---:R-:W-:-:S13]  /*29c0*/  ISETP.NE.AND P0, PT, R16, R23, PT ;  /* 0x000000171000720c */ /* 0x004fda0003f05270 */
[----:B------:R-:W-:Y:S05]  /*29d0*/  @!P0 BRA `(.L_x_52) ;  /* 0x0000000400588947 */ /* 0x000fea0003800000 */
.L_x_53:
[----:B------:R-:W-:-:S04]  /*29e0*/  IADD3 R19, PT, PT, R19, 0x1, RZ ;  /* 0x0000000113137810 */ /* 0x000fc80007ffe0ff */
[----:B------:R-:W-:-:S13]  /*29f0*/  ISETP.NE.AND P0, PT, R19, R10, PT ;  /* 0x0000000a1300720c */ /* 0x000fda0003f05270 */
[----:B------:R-:W-:Y:S05]  /*2a00*/  @P0 BRA `(.L_x_54) ;  /* 0xfffffffc00bc0947 */ /* 0x000fea000383ffff */
[----:B------:R0:W-:Y:S01]  /*2a10*/  STG.E desc[UR4][R12.64], R23 ;  /* 0x000000170c007986 */ /* 0x0001e2000c101904 */
[----:B------:R-:W-:-:S07]  /*2a20*/  IMAD.MOV.U32 R20, RZ, RZ, RZ ;  /* 0x000000ffff147224 */ /* 0x000fce00078e00ff */
.L_x_64:
[----:B-12---:R-:W-:-:S05]  /*2a30*/  IMAD.WIDE R16, R20, 0x4, R4 ;  /* 0x0000000414107825 */ /* 0x006fca00078e0204 */
[----:B-----5:R1:W5:Y:S02]  /*2a40*/  LDG.E R25, desc[UR4][R16.64] ;  /* 0x0000000410197981 */ /* 0x020364000c1e1900 */
.L_x_63:
[----:B-12--5:R-:W-:-:S05]  /*2a50*/  IMAD.WIDE R16, R25, 0x4, R2 ;  /* 0x0000000419107825 */ /* 0x026fca00078e0202 */
[----:B------:R-:W2:Y:S01]  /*2a60*/  LDG.E R29, desc[UR4][R16.64] ;  /* 0x00000004101d7981 */ /* 0x000ea2000c1e1900 */
[-C--:B------:R-:W-:Y:S01]  /*2a70*/  IABS R22, R0.reuse ;  /* 0x0000000000167213 */ /* 0x080fe20000000000 */
[----:B------:R-:W-:Y:S01]  /*2a80*/  IMAD.MOV.U32 R18, RZ, RZ, RZ ;  /* 0x000000ffff127224 */ /* 0x000fe200078e00ff */
[----:B------:R-:W-:Y:S02]  /*2a90*/  IABS R26, R25 ;  /* 0x00000019001a7213 */ /* 0x000fe40000000000 */
[----:B------:R-:W1:Y:S01]  /*2aa0*/  I2F.RP R24, R22 ;  /* 0x0000001600187306 */ /* 0x000e620000209400 */
[----:B------:R-:W-:-:S07]  /*2ab0*/  IABS R28, R0 ;  /* 0x00000000001c7213 */ /* 0x000fce0000000000 */
[----:B-1----:R-:W1:Y:S02]  /*2ac0*/  MUFU.RCP R24, R24 ;  /* 0x0000001800187308 */ /* 0x002e640000001000 */
[----:B-1----:R-:W-:Y:S01]  /*2ad0*/  VIADD R19, R24, 0xffffffe ;  /* 0x0ffffffe18137836 */ /* 0x002fe20000000000 */
[----:B------:R-:W-:-:S05]  /*2ae0*/  IADD3 R24, PT, PT, RZ, -R28, RZ ;  /* 0x8000001cff187210 */ /* 0x000fca0007ffe0ff */
[----:B------:R-:W1:Y:S02]  /*2af0*/  F2I.FTZ.U32.TRUNC.NTZ R19, R19 ;  /* 0x0000001300137305 */ /* 0x000e64000021f000 */
[----:B-1----:R-:W-:-:S05]  /*2b00*/  IADD3 R27, PT, PT, RZ, -R19, RZ ;  /* 0x80000013ff1b7210 */ /* 0x002fca0007ffe0ff */
[----:B------:R-:W-:-:S04]  /*2b10*/  IMAD R27, R27, R22, RZ ;  /* 0x000000161b1b7224 */ /* 0x000fc800078e02ff */
[----:B------:R-:W-:-:S04]  /*2b20*/  IMAD.HI.U32 R27, R19, R27, R18 ;  /* 0x0000001b131b7227 */ /* 0x000fc800078e0012 */
[----:B------:R-:W-:-:S04]  /*2b30*/  IMAD.MOV.U32 R18, RZ, RZ, R26 ;  /* 0x000000ffff127224 */ /* 0x000fc800078e001a */
[----:B------:R-:W-:-:S04]  /*2b40*/  IMAD.HI.U32 R27, R27, R18, RZ ;  /* 0x000000121b1b7227 */ /* 0x000fc800078e00ff */
[----:B------:R-:W-:Y:S01]  /*2b50*/  IMAD R19, R27, R24, R18 ;  /* 0x000000181b137224 */ /* 0x000fe200078e0212 */
[----:B------:R-:W-:-:S04]  /*2b60*/  LOP3.LUT R18, R25, R0, RZ, 0x3c, !PT ;  /* 0x0000000019127212 */ /* 0x000fc800078e3cff */
[----:B------:R-:W-:Y:S02]  /*2b70*/  ISETP.GT.U32.AND P2, PT, R22, R19, PT ;  /* 0x000000131600720c */ /* 0x000fe40003f44070 */
[----:B------:R-:W-:-:S11]  /*2b80*/  ISETP.GE.AND P0, PT, R18, RZ, PT ;  /* 0x000000ff1200720c */ /* 0x000fd60003f06270 */
[----:B------:R-:W-:Y:S02]  /*2b90*/  @!P2 IMAD.IADD R19, R19, 0x1, -R22 ;  /* 0x000000011313a824 */ /* 0x000fe400078e0a16 */
[----:B------:R-:W-:Y:S01]  /*2ba0*/  @!P2 VIADD R27, R27, 0x1 ;  /* 0x000000011b1ba836 */ /* 0x000fe20000000000 */
[----:B------:R-:W-:Y:S02]  /*2bb0*/  ISETP.NE.AND P2, PT, R0, RZ, PT ;  /* 0x000000ff0000720c */ /* 0x000fe40003f45270 */
[----:B------:R-:W-:Y:S01]  /*2bc0*/  ISETP.GE.U32.AND P1, PT, R19, R22, PT ;  /* 0x000000161300720c */ /* 0x000fe20003f26070 */
[----:B------:R-:W-:-:S12]  /*2bd0*/  IMAD.MOV.U32 R22, RZ, RZ, R20 ;  /* 0x000000ffff167224 */ /* 0x000fd800078e0014 */
[----:B------:R-:W-:-:S05]  /*2be0*/  @P1 IADD3 R27, PT, PT, R27, 0x1, RZ ;  /* 0x000000011b1b1810 */ /* 0x000fca0007ffe0ff */
        /* <DEDUP_REMOVED lines=8> */
[----:B------:R-:W-:-:S05]  /*2c70*/  IMAD R24, R0, R27, RZ ;  /* 0x0000001b00187224 */ /* 0x000fca00078e02ff */
[----:B------:R-:W-:-:S07]  /*2c80*/  IADD3 R26, PT, PT, R25, -R24, RZ ;  /* 0x80000018191a7210 */ /* 0x000fce0007ffe0ff */
.L_x_62:
[----:B------:R-:W-:Y:S02]  /*2c90*/  VIADD R29, R29, 0x1 ;  /* 0x000000011d1d7836 */ /* 0x000fe40000000000 */
[----:B------:R-:W-:-:S07]  /*2ca0*/  IMAD.MOV.U32 R31, RZ, RZ, RZ ;  /* 0x000000ffff1f7224 */ /* 0x000fce00078e00ff */
.L_x_60:
[----:B------:R-:W-:-:S13]  /*2cb0*/  ISETP.NE.AND P0, PT, R31, R26, PT ;  /* 0x0000001a1f00720c */ /* 0x000fda0003f05270 */
[----:B------:R-:W-:Y:S05]  /*2cc0*/  @!P0 BRA `(.L_x_57) ;  /* 0x0000000000148947 */ /* 0x000fea0003800000 */
[----:B------:R-:W-:-:S05]  /*2cd0*/  IADD3 R19, PT, PT, R24, R31, RZ ;  /* 0x0000001f18137210 */ /* 0x000fca0007ffe0ff */
[----:B------:R-:W-:-:S06]  /*2ce0*/  IMAD.WIDE R18, R19, 0x4, R2 ;  /* 0x0000000413127825 */ /* 0x000fcc00078e0202 */
[----:B------:R-:W2:Y:S02]  /*2cf0*/  LDG.E R18, desc[UR4][R18.64] ;  /* 0x0000000412127981 */ /* 0x000ea4000c1e1900 */
[----:B--2---:R-:W-:-:S13]  /*2d00*/  ISETP.NE.AND P0, PT, R18, R29, PT ;  /* 0x0000001d1200720c */ /* 0x004fda0003f05270 */
[----:B------:R-:W-:Y:S05]  /*2d10*/  @!P0 BRA `(.L_x_58) ;  /* 0x0000000000388947 */ /* 0x000fea0003800000 */
.L_x_57:
[----:B------:R-:W-:-:S13]  /*2d20*/  ISETP.NE.AND P0, PT, R31, R27, PT ;  /* 0x0000001b1f00720c */ /* 0x000fda0003f05270 */
[----:B------:R-:W-:Y:S05]  /*2d30*/  @!P0 BRA `(.L_x_59) ;  /* 0x0000000000148947 */ /* 0x000fea0003800000 */
[----:B------:R-:W-:-:S04]  /*2d40*/  IMAD R19, R0, R31, R26 ;  /* 0x0000001f00137224 */ /* 0x000fc800078e021a */
[----:B------:R-:W-:-:S06]  /*2d50*/  IMAD.WIDE R18, R19, 0x4, R2 ;  /* 0x0000000413127825 */ /* 0x000fcc00078e0202 */
[----:B------:R-:W2:Y:S02]  /*2d60*/  LDG.E R18, desc[UR4][R18.64] ;  /* 0x0000000412127981 */ /* 0x000ea4000c1e1900 */
[----:B--2---:R-:W-:-:S13]  /*2d70*/  ISETP.NE.AND P0, PT, R18, R29, PT ;  /* 0x0000001d1200720c */ /* 0x004fda0003f05270 */
[----:B------:R-:W-:Y:S05]  /*2d80*/  @!P0 BRA `(.L_x_58) ;  /* 0x00000000001c8947 */ /* 0x000fea0003800000 */
.L_x_59:
[----:B------:R-:W-:-:S05]  /*2d90*/  VIADD R31, R31, 0x1 ;  /* 0x000000011f1f7836 */ /* 0x000fca0000000000 */
[----:B------:R-:W-:-:S13]  /*2da0*/  ISETP.NE.AND P0, PT, R31, R10, PT ;  /* 0x0000000a1f00720c */ /* 0x000fda0003f05270 */
[----:B------:R-:W-:Y:S05]  /*2db0*/  @P0 BRA `(.L_x_60) ;  /* 0xfffffffc00bc0947 */ /* 0x000fea000383ffff */
[----:B------:R2:W-:Y:S01]  /*2dc0*/  STG.E desc[UR4][R16.64], R29 ;  /* 0x0000001d10007986 */ /* 0x0005e2000c101904 */
[----:B------:R-:W-:Y:S01]  /*2dd0*/  PLOP3.LUT P0, PT, PT, PT, PT, 0x8, 0x80 ;  /* 0x000000000080781c */ /* 0x000fe20003f0e170 */
[----:B------:R-:W-:Y:S01]  /*2de0*/  VIADD R20, R20, 0x1 ;  /* 0x0000000114147836 */ /* 0x000fe20000000000 */
[----:B------:R-:W-:Y:S11]  /*2df0*/  BRA `(.L_x_61) ;  /* 0x0000000000287947 */ /* 0x000ff60003800000 */
.L_x_58:
[----:B------:R-:W-:-:S13]  /*2e00*/  ISETP.NE.AND P0, PT, R29, R0, PT ;  /* 0x000000001d00720c */ /* 0x000fda0003f05270 */
[----:B------:R-:W-:Y:S05]  /*2e10*/  @P0 BRA `(.L_x_62) ;  /* 0xfffffffc009c0947 */ /* 0x000fea000383ffff */
.L_x_55:
        /* <DEDUP_REMOVED lines=8> */
.L_x_61:
[----:B------:R-:W-:-:S13]  /*2ea0*/  ISETP.LT.AND P1, PT, R20, R11, PT ;  /* 0x0000000b1400720c */ /* 0x000fda0003f21270 */
[----:B------:R-:W-:Y:S05]  /*2eb0*/  @P0 BRA P1, `(.L_x_63) ;  /* 0xfffffff800e40947 */ /* 0x000fea000083ffff */
[----:B------:R-:W-:-:S13]  /*2ec0*/  ISETP.GE.AND P0, PT, R20, R11, PT ;  /* 0x0000000b1400720c */ /* 0x000fda0003f06270 */
[----:B------:R-:W-:Y:S05]  /*2ed0*/  @!P0 BRA `(.L_x_64) ;  /* 0xfffffff800d48947 */ /* 0x000fea000383ffff */
[----:B------:R-:W-:-:S07]  /*2ee0*/  IMAD.MOV.U32 R19, RZ, RZ, RZ ;  /* 0x000000ffff137224 */ /* 0x000fce00078e00ff */
.L_x_68:
[----:B-12---:R-:W-:-:S06]  /*2ef0*/  IMAD.WIDE.U32 R16, R19, 0x4, R2 ;  /* 0x0000000413107825 */ /* 0x006fcc00078e0002 */
[----:B------:R-:W2:Y:S02]  /*2f00*/  LDG.E R16, desc[UR4][R16.64] ;  /* 0x0000000410107981 */ /* 0x000ea4000c1e1900 */
[----:B--2---:R-:W-:-:S13]  /*2f10*/  ISETP.NE.AND P0, PT, R16, RZ, PT ;  /* 0x000000ff1000720c */ /* 0x004fda0003f05270 */
[----:B------:R-:W-:Y:S05]  /*2f20*/  @P0 BRA `(.L_x_65) ;  /* 0x0000000000240947 */ /* 0x000fea0003800000 */
.L_x_56:
[----:B------:R1:W-:Y:S02]  /*2f30*/  STG.E desc[UR4][R12.64], RZ ;  /* 0x000000ff0c007986 */ /* 0x0003e4000c101904 */
.L_x_52:
[C---:B------:R-:W-:Y:S02]  /*2f40*/  ISETP.NE.AND P0, PT, R23.reuse, R10, PT ;  /* 0x0000000a1700720c */ /* 0x040fe40003f05270 */
[----:B0-----:R-:W-:-:S11]  /*2f50*/  IADD3 R23, PT, PT, R23, 0x1, RZ ;  /* 0x0000000117177810 */ /* 0x001fd60007ffe0ff */
[----:B------:R-:W-:Y:S05]  /*2f60*/  @P0 BRA `(.L_x_66) ;  /* 0xfffffff400e40947 */ /* 0x000fea000383ffff */
.L_x_45:
[----:B------:R-:W-:-:S04]  /*2f70*/  VIADD R21, R21, 0x1 ;  /* 0x0000000115157836 */ /* 0x000fc80000000000 */
[----:B-1----:R-:W-:-:S05]  /*2f80*/  IMAD.IADD R12, R21, 0x1, -R8 ;  /* 0x00000001150c7824 */ /* 0x002fca00078e0a08 */
[----:B------:R-:W-:-:S13]  /*2f90*/  ISETP.GT.AND P0, PT, R12, R7, PT ;  /* 0x000000070c00720c */ /* 0x000fda0003f04270 */
[----:B------:R-:W-:Y:S05]  /*2fa0*/  @P0 EXIT ;  /* 0x000000000000094d */ /* 0x000fea0003800000 */
[----:B------:R-:W-:Y:S05]  /*2fb0*/  BRA `(.L_x_67) ;  /* 0xfffffff4004c7947 */ /* 0x000fea000383ffff */
.L_x_65:
[----:B------:R-:W-:-:S04]  /*2fc0*/  IADD3 R19, PT, PT, R19, 0x1, RZ ;  /* 0x0000000113137810 */ /* 0x000fc80007ffe0ff */
[----:B------:R-:W-:-:S13]  /*2fd0*/  ISETP.NE.AND P0, PT, R19, R9, PT ;  /* 0x000000091300720c */ /* 0x000fda0003f05270 */
[----:B------:R-:W-:Y:S05]  /*2fe0*/  @!P0 BRA `(.L_x_43) ;  /* 0x0000001000d48947 */ /* 0x000fea0003800000 */
[----:B------:R-:W-:Y:S05]  /*2ff0*/  BRA `(.L_x_68) ;  /* 0xfffffffc00bc7947 */ /* 0x000fea000383ffff */
.L_x_12:
[----:B------:R-:W0:Y:S02]  /*3000*/  LDCU UR6, c[0x0][0x388] ;  /* 0x00007100ff0677ac */ /* 0x000e240008000800 */
[----:B0-----:R-:W-:-:S09]  /*3010*/  UISETP.GE.AND UP0, UPT, UR6, 0x1, UPT ;  /* 0x000000010600788c */ /* 0x001fd2000bf06270 */
[----:B------:R-:W-:Y:S05]  /*3020*/  BRA.U !UP0, `(.L_x_69) ;  /* 0x00000009083c7547 */ /* 0x000fea000b800000 */
[----:B-1----:R-:W-:Y:S01]  /*3030*/  VIMNMX.U32 R14, PT, PT, R0, 0x1, !PT ;  /* 0x00000001000e7848 */ /* 0x002fe20007fe0000 */
[----:B------:R-:W-:-:S04]  /*3040*/  IMAD.WIDE R10, R11, 0x4, R4 ;  /* 0x000000040b0a7825 */ /* 0x000fc800078e0204 */
[----:B---34-:R-:W-:-:S07]  /*3050*/  IMAD.MOV.U32 R15, RZ, RZ, R8 ;  /* 0x000000ffff0f7224 */ /* 0x018fce00078e0008 */
.L_x_82:
[----:B------:R-:W-:-:S05]  /*3060*/  IMAD.WIDE R12, R15, 0x4, R2 ;  /* 0x000000040f0c7825 */ /* 0x000fca00078e0202 */
[----:B------:R-:W2:Y:S02]  /*3070*/  LDG.E R16, desc[UR4][R12.64] ;  /* 0x000000040c107981 */ /* 0x000ea4000c1e1900 */
[----:B--2---:R-:W-:-:S13]  /*3080*/  ISETP.NE.AND P0, PT, R16, RZ, PT ;  /* 0x000000ff1000720c */ /* 0x004fda0003f05270 */
[----:B------:R-:W-:Y:S05]  /*3090*/  @P0 BRA `(.L_x_70) ;  /* 0x0000000400fc0947 */ /* 0x000fea0003800000 */
[----:B------:R-:W0:Y:S02]  /*30a0*/  LDCU UR6, c[0x0][0x3a8] ;  /* 0x00007500ff0677ac */ /* 0x000e240008000800 */
[----:B0-----:R-:W-:-:S09]  /*30b0*/  UISETP.GT.AND UP0, UPT, UR6, URZ, UPT ;  /* 0x000000ff0600728c */ /* 0x001fd2000bf04270 */
[----:B------:R-:W-:Y:S05]  /*30c0*/  BRA.U !UP0, `(.L_x_71) ;  /* 0x0000000108207547 */ /* 0x000fea000b800000 */
[----:B------:R-:W2:Y:S01]  /*30d0*/  LDG.E R16, desc[UR4][R4.64] ;  /* 0x0000000404107981 */ /* 0x000ea2000c1e1900 */
[----:B------:R-:W-:Y:S01]  /*30e0*/  BSSY.RECONVERGENT B0, `(.L_x_71) ;  /* 0x0000006000007945 */ /* 0x000fe20003800200 */
[----:B--2---:R-:W-:-:S13]  /*30f0*/  ISETP.NE.AND P0, PT, R16, R15, PT ;  /* 0x0000000f1000720c */ /* 0x004fda0003f05270 */
[----:B------:R-:W-:Y:S05]  /*3100*/  @P0 BRA `(.L_x_72) ;  /* 0x00000000000c0947 */ /* 0x000fea0003800000 */
[----:B------:R-:W2:Y:S04]  /*3110*/  LDG.E R17, desc[UR4][R10.64] ;  /* 0x000000040a117981 */ /* 0x000ea8000c1e1900 */
[----:B--2---:R0:W-:Y:S04]  /*3120*/  STG.E desc[UR4][R4.64], R17 ;  /* 0x0000001104007986 */ /* 0x0041e8000c101904 */
[----:B------:R0:W-:Y:S02]  /*3130*/  STG.E desc[UR4][R10.64], R15 ;  /* 0x0000000f0a007986 */ /* 0x0001e4000c101904 */
.L_x_72:
[----:B------:R-:W-:Y:S05]  /*3140*/  BSYNC.RECONVERGENT B0 ;  /* 0x0000000000007941 */ /* 0x000fea0003800200 */
.L_x_71:
[----:B0-----:R-:W-:-:S07]  /*3150*/  IMAD.MOV.U32 R17, RZ, RZ, 0x1 ;  /* 0x00000001ff117424 */ /* 0x001fce00078e00ff */
.L_x_81:
[----:B------:R-:W0:Y:S02]  /*3160*/  LDC.64 R18, c[0x0][0x3b0] ;  /* 0x0000ec00ff127b82 */ /* 0x000e240000000a00 */
[----:B0-----:R-:W2:Y:S02]  /*3170*/  LDG.E R18, desc[UR4][R18.64] ;  /* 0x0000000412127981 */ /* 0x001ea4000c1e1900 */
[----:B--2---:R-:W-:-:S13]  /*3180*/  ISETP.NE.AND P0, PT, R18, 0x1, PT ;  /* 0x000000011200780c */ /* 0x004fda0003f05270 */
[----:B-1----:R-:W-:Y:S05]  /*3190*/  @!P0 EXIT ;  /* 0x000000000000894d */ /* 0x002fea0003800000 */
[-C--:B------:R-:W-:Y:S02]  /*31a0*/  IABS R23, R0.reuse ;  /* 0x0000000000177213 */ /* 0x080fe40000000000 */
[----:B------:R-:W-:Y:S02]  /*31b0*/  IABS R22, R15 ;  /* 0x0000000f00167213 */ /* 0x000fe40000000000 */
[----:B------:R-:W0:Y:S01]  /*31c0*/  I2F.RP R20, R23 ;  /* 0x0000001700147306 */ /* 0x000e220000209400 */
[----:B------:R-:W-:-:S07]  /*31d0*/  IABS R24, R0 ;  /* 0x0000000000187213 */ /* 0x000fce0000000000 */
[----:B0-----:R-:W0:Y:S02]  /*31e0*/  MUFU.RCP R20, R20 ;  /* 0x0000001400147308 */ /* 0x001e240000001000 */
[----:B0-----:R-:W-:-:S06]  /*31f0*/  IADD3 R18, PT, PT, R20, 0xffffffe, RZ ;  /* 0x0ffffffe14127810 */ /* 0x001fcc0007ffe0ff */
[----:B------:R0:W1:Y:S02]  /*3200*/  F2I.FTZ.U32.TRUNC.NTZ R19, R18 ;  /* 0x0000001200137305 */ /* 0x000064000021f000 */
[----:B0-----:R-:W-:Y:S02]  /*3210*/  HFMA2 R18, -RZ, RZ, 0, 0 ;  /* 0x00000000ff127431 */ /* 0x001fe400000001ff */
[----:B-1----:R-:W-:-:S04]  /*3220*/  IMAD.MOV R16, RZ, RZ, -R19 ;  /* 0x000000ffff107224 */ /* 0x002fc800078e0a13 */
[----:B------:R-:W-:Y:S02]  /*3230*/  IMAD R21, R16, R23, RZ ;  /* 0x0000001710157224 */ /* 0x000fe400078e02ff */
[----:B------:R-:W-:Y:S02]  /*3240*/  IMAD.MOV.U32 R16, RZ, RZ, R22 ;  /* 0x000000ffff107224 */ /* 0x000fe400078e0016 */
[----:B------:R-:W-:-:S04]  /*3250*/  IMAD.HI.U32 R21, R19, R21, R18 ;  /* 0x0000001513157227 */ /* 0x000fc800078e0012 */
[----:B------:R-:W-:Y:S02]  /*3260*/  IMAD.MOV R19, RZ, RZ, -R24 ;  /* 0x000000ffff137224 */ /* 0x000fe400078e0a18 */
        /* <DEDUP_REMOVED lines=8> */
[----:B------:R-:W-:Y:S02]  /*32f0*/  ISETP.GE.AND P2, PT, R16, RZ, PT ;  /* 0x000000ff1000720c */ /* 0x000fe40003f46270 */
[----:B------:R-:W-:-:S05]  /*3300*/  MOV R16, RZ ;  /* 0x000000ff00107202 */ /* 0x000fca0000000f00 */
[----:B------:R-:W-:-:S06]  /*3310*/  @P0 VIADD R21, R21, 0x1 ;  /* 0x0000000115150836 */ /* 0x000fcc0000000000 */
[----:B------:R-:W-:Y:S01]  /*3320*/  @!P2 IMAD.MOV R21, RZ, RZ, -R21 ;  /* 0x000000ffff15a224 */ /* 0x000fe200078e0a15 */
[----:B------:R-:W-:-:S05]  /*3330*/  @!P1 LOP3.LUT R21, RZ, R0, RZ, 0x33, !PT ;  /* 0x00000000ff159212 */ /* 0x000fca00078e33ff */
[----:B------:R-:W-:-:S04]  /*3340*/  IMAD R18, R0, R21, RZ ;  /* 0x0000001500127224 */ /* 0x000fc800078e02ff */
[----:B------:R-:W-:-:S07]  /*3350*/  IMAD.IADD R19, R15, 0x1, -R18 ;  /* 0x000000010f137824 */ /* 0x000fce00078e0a12 */
.L_x_76:
[----:B------:R-:W-:-:S13]  /*3360*/  ISETP.NE.AND P0, PT, R16, R19, PT ;  /* 0x000000131000720c */ /* 0x000fda0003f05270 */
[----:B------:R-:W-:Y:S05]  /*3370*/  @!P0 BRA `(.L_x_73) ;  /* 0x0000000000148947 */ /* 0x000fea0003800000 */
[----:B------:R-:W-:-:S04]  /*3380*/  IMAD.IADD R23, R18, 0x1, R16 ;  /* 0x0000000112177824 */ /* 0x000fc800078e0210 */
[----:B------:R-:W-:-:S06]  /*3390*/  IMAD.WIDE R22, R23, 0x4, R2 ;  /* 0x0000000417167825 */ /* 0x000fcc00078e0202 */
[----:B------:R-:W2:Y:S02]  /*33a0*/  LDG.E R22, desc[UR4][R22.64] ;  /* 0x0000000416167981 */ /* 0x000ea4000c1e1900 */
[----:B--2---:R-:W-:-:S13]  /*33b0*/  ISETP.NE.AND P0, PT, R22, R17, PT ;  /* 0x000000111600720c */ /* 0x004fda0003f05270 */
[----:B------:R-:W-:Y:S05]  /*33c0*/  @!P0 BRA `(.L_x_74) ;  /* 0x0000000400248947 */ /* 0x000fea0003800000 */
.L_x_73:
[----:B------:R-:W-:-:S13]  /*33d0*/  ISETP.NE.AND P0, PT, R16, R21, PT ;  /* 0x000000151000720c */ /* 0x000fda0003f05270 */
[----:B------:R-:W-:Y:S05]  /*33e0*/  @!P0 BRA `(.L_x_75) ;  /* 0x0000000000148947 */ /* 0x000fea0003800000 */
[----:B------:R-:W-:-:S04]  /*33f0*/  IMAD R23, R0, R16, R19 ;  /* 0x0000001000177224 */ /* 0x000fc800078e0213 */
[----:B------:R-:W-:-:S06]  /*3400*/  IMAD.WIDE R22, R23, 0x4, R2 ;  /* 0x0000000417167825 */ /* 0x000fcc00078e0202 */
[----:B------:R-:W2:Y:S02]  /*3410*/  LDG.E R22, desc[UR4][R22.64] ;  /* 0x0000000416167981 */ /* 0x000ea4000c1e1900 */
[----:B--2---:R-:W-:-:S13]  /*3420*/  ISETP.NE.AND P0, PT, R22, R17, PT ;  /* 0x000000111600720c */ /* 0x004fda0003f05270 */
[----:B------:R-:W-:Y:S05]  /*3430*/  @!P0 BRA `(.L_x_74) ;  /* 0x0000000400088947 */ /* 0x000fea0003800000 */
.L_x_75:
[----:B------:R-:W-:-:S04]  /*3440*/  IADD3 R16, PT, PT, R16, 0x1, RZ ;  /* 0x0000000110107810 */ /* 0x000fc80007ffe0ff */
[----:B------:R-:W-:-:S13]  /*3450*/  ISETP.NE.AND P0, PT, R16, R14, PT ;  /* 0x0000000e1000720c */ /* 0x000fda0003f05270 */
[----:B------:R-:W-:Y:S05]  /*3460*/  @P0 BRA `(.L_x_76) ;  /* 0xfffffffc00bc0947 */ /* 0x000fea000383ffff */
[----:B------:R-:W0:Y:S01]  /*3470*/  LDC R16, c[0x0][0x388] ;  /* 0x0000e200ff107b82 */ /* 0x000e220000000800 */
[----:B------:R-:W-:Y:S02]  /*3480*/  IABS R26, R21 ;  /* 0x00000015001a7213 */ /* 0x000fe40000000000 */
[----:B------:R-:W-:Y:S02]  /*3490*/  IABS R27, R19 ;  /* 0x00000013001b7213 */ /* 0x000fe40000000000 */
[----:B0-----:R-:W-:-:S04]  /*34a0*/  IABS R18, R16 ;  /* 0x0000001000127213 */ /* 0x001fc80000000000 */
[----:B------:R-:W0:Y:S08]  /*34b0*/  I2F.RP R20, R18 ;  /* 0x0000001200147306 */ /* 0x000e300000209400 */
[----:B0-----:R-:W0:Y:S02]  /*34c0*/  MUFU.RCP R20, R20 ;  /* 0x0000001400147308 */ /* 0x001e240000001000 */
[----:B0-----:R-:W-:-:S06]  /*34d0*/  VIADD R22, R20, 0xffffffe ;  /* 0x0ffffffe14167836 */ /* 0x001fcc0000000000 */
[----:B------:R0:W1:Y:S02]  /*34e0*/  F2I.FTZ.U32.TRUNC.NTZ R23, R22 ;  /* 0x0000001600177305 */ /* 0x000064000021f000 */
[----:B0-----:R-:W-:Y:S02]  /*34f0*/  HFMA2 R22, -RZ, RZ, 0, 0 ;  /* 0x00000000ff167431 */ /* 0x001fe400000001ff */
[----:B-1----:R-:W-:-:S04]  /*3500*/  IMAD.MOV R25, RZ, RZ, -R23 ;  /* 0x000000ffff197224 */ /* 0x002fc800078e0a17 */
[----:B------:R-:W-:-:S04]  /*3510*/  IMAD R25, R25, R18, RZ ;  /* 0x0000001219197224 */ /* 0x000fc800078e02ff */
[----:B------:R-:W-:-:S04]  /*3520*/  IMAD.HI.U32 R24, R23, R25, R22 ;  /* 0x0000001917187227 */ /* 0x000fc800078e0016 */
[----:B------:R-:W-:Y:S02]  /*3530*/  IMAD.MOV.U32 R23, RZ, RZ, R26 ;  /* 0x000000ffff177224 */ /* 0x000fe400078e001a */
[----:B------:R-:W-:Y:S02]  /*3540*/  IMAD.MOV.U32 R25, RZ, RZ, R27 ;  /* 0x000000ffff197224 */ /* 0x000fe400078e001b */
[----:B------:R-:W-:-:S04]  /*3550*/  IMAD.HI.U32 R20, R24, R23, RZ ;  /* 0x0000001718147227 */ /* 0x000fc800078e00ff */
[----:B------:R-:W-:Y:S01]  /*3560*/  IMAD.HI.U32 R22, R24, R25, RZ ;  /* 0x0000001918167227 */ /* 0x000fe200078e00ff */
[----:B------:R-:W-:-:S03]  /*3570*/  IADD3 R20, PT, PT, -R20, RZ, RZ ;  /* 0x000000ff14147210 */ /* 0x000fc60007ffe1ff */
[----:B------:R-:W-:Y:S02]  /*3580*/  IMAD.MOV R22, RZ, RZ, -R22 ;  /* 0x000000ffff167224 */ /* 0x000fe400078e0a16 */
[C---:B------:R-:W-:Y:S01]  /*3590*/  IMAD R23, R18.reuse, R20, R23 ;  /* 0x0000001412177224 */ /* 0x040fe200078e0217 */
[----:B------:R-:W-:Y:S01]  /*35a0*/  LOP3.LUT R20, RZ, R16, RZ, 0x33, !PT ;  /* 0x00000010ff147212 */ /* 0x000fe200078e33ff */
[----:B------:R-:W-:-:S03]  /*35b0*/  IMAD R25, R18, R22, R25 ;  /* 0x0000001612197224 */ /* 0x000fc600078e0219 */
[C---:B------:R-:W-:Y:S02]  /*35c0*/  ISETP.GT.U32.AND P0, PT, R18.reuse, R23, PT ;  /* 0x000000171200720c */ /* 0x040fe40003f04070 */
[----:B------:R-:W-:-:S11]  /*35d0*/  ISETP.GT.U32.AND P1, PT, R18, R25, PT ;  /* 0x000000191200720c */ /* 0x000fd60003f24070 */
[----:B------:R-:W-:Y:S01]  /*35e0*/  @!P0 IMAD.IADD R23, R23, 0x1, -R18 ;  /* 0x0000000117178824 */ /* 0x000fe200078e0a12 */
[----:B------:R-:W-:Y:S02]  /*35f0*/  ISETP.GE.AND P0, PT, R19, RZ, PT ;  /* 0x000000ff1300720c */ /* 0x000fe40003f06270 */
[----:B------:R-:W-:Y:S02]  /*3600*/  @!P1 IADD3 R25, PT, PT, R25, -R18, RZ ;  /* 0x8000001219199210 */ /* 0x000fe40007ffe0ff */
[C---:B------:R-:W-:Y:S02]  /*3610*/  ISETP.GT.U32.AND P2, PT, R18.reuse, R23, PT ;  /* 0x000000171200720c */ /* 0x040fe40003f44070 */
[----:B------:R-:W-:Y:S02]  /*3620*/  ISETP.GT.U32.AND P3, PT, R18, R25, PT ;  /* 0x000000191200720c */ /* 0x000fe40003f64070 */
[----:B------:R-:W-:-:S09]  /*3630*/  ISETP.GE.AND P1, PT, R21, RZ, PT ;  /* 0x000000ff1500720c */ /* 0x000fd20003f26270 */
[--C-:B------:R-:W-:Y:S01]  /*3640*/  @!P2 IMAD.IADD R23, R23, 0x1, -R18.reuse ;  /* 0x000000011717a824 */ /* 0x100fe200078e0a12 */
[----:B------:R-:W-:Y:S01]  /*3650*/  ISETP.NE.AND P2, PT, R16, RZ, PT ;  /* 0x000000ff1000720c */ /* 0x000fe20003f45270 */
[----:B------:R-:W-:-:S03]  /*3660*/  @!P3 IMAD.IADD R25, R25, 0x1, -R18 ;  /* 0x000000011919b824 */ /* 0x000fc600078e0a12 */
[----:B------:R-:W-:Y:S01]  /*3670*/  @!P1 IADD3 R23, PT, PT, -R23, RZ, RZ ;  /* 0x000000ff17179210 */ /* 0x000fe20007ffe1ff */
[----:B------:R-:W-:-:S03]  /*3680*/  @!P0 IMAD.MOV R25, RZ, RZ, -R25 ;  /* 0x000000ffff198224 */ /* 0x000fc600078e0a19 */
[C---:B------:R-:W-:Y:S02]  /*3690*/  SEL R18, R20.reuse, R23, !P2 ;  /* 0x0000001714127207 */ /* 0x040fe40005000000 */
[----:B------:R-:W-:-:S03]  /*36a0*/  SEL R20, R20, R25, !P2 ;  /* 0x0000001914147207 */ /* 0x000fc60005000000 */
[----:B------:R-:W-:Y:S01]  /*36b0*/  IMAD.IADD R25, R21, 0x1, -R18 ;  /* 0x0000000115197824 */ /* 0x000fe200078e0a12 */
[----:B------:R-:W-:-:S03]  /*36c0*/  IADD3 R27, PT, PT, R19, -R20, RZ ;  /* 0x80000014131b7210 */ /* 0x000fc60007ffe0ff */
[--C-:B------:R-:W-:Y:S02]  /*36d0*/  IMAD.IADD R18, R25, 0x1, R16.reuse ;  /* 0x0000000119127824 */ /* 0x100fe400078e0210 */
[----:B------:R-:W-:-:S07]  /*36e0*/  IMAD.IADD R29, R27, 0x1, R16 ;  /* 0x000000011b1d7824 */ /* 0x000fce00078e0210 */
.L_x_79:
[----:B------:R-:W-:Y:S01]  /*36f0*/  IMAD R31, R0, R25, RZ ;  /* 0x00000019001f7224 */ /* 0x000fe200078e02ff */
[----:B------:R-:W-:-:S07]  /*3700*/  MOV R16, R27 ;  /* 0x0000001b00107202 */ /* 0x000fce0000000f00 */
.L_x_78:
        /* <DEDUP_REMOVED lines=8> */
.L_x_77:
[----:B------:R-:W-:-:S05]  /*3790*/  VIADD R16, R16, 0x1 ;  /* 0x0000000110107836 */ /* 0x000fca0000000000 */
[----:B------:R-:W-:-:S13]  /*37a0*/  ISETP.GE.AND P0, PT, R16, R29, PT ;  /* 0x0000001d1000720c */ /* 0x000fda0003f06270 */
[----:B------:R-:W-:Y:S05]  /*37b0*/  @!P0 BRA `(.L_x_78) ;  /* 0xfffffffc00d48947 */ /* 0x000fea000383ffff */
[----:B------:R-:W-:-:S04]  /*37c0*/  IADD3 R25, PT, PT, R25, 0x1, RZ ;  /* 0x0000000119197810 */ /* 0x000fc80007ffe0ff */
[----:B------:R-:W-:-:S13]  /*37d0*/  ISETP.GE.AND P0, PT, R25, R18, PT ;  /* 0x000000121900720c */ /* 0x000fda0003f06270 */
[----:B------:R-:W-:Y:S05]  /*37e0*/  @!P0 BRA `(.L_x_79) ;  /* 0xfffffffc00c08947 */ /* 0x000fea000383ffff */
[----:B------:R0:W-:Y:S01]  /*37f0*/  STG.E desc[UR4][R12.64], R17 ;  /* 0x000000110c007986 */ /* 0x0001e2000c101904 */
[----:B------:R-:W-:-:S07]  /*3800*/  IMAD.MOV.U32 R21, RZ, RZ, RZ ;  /* 0x000000ffff157224 */ /* 0x000fce00078e00ff */
.L_x_83:
[----:B------:R-:W-:-:S06]  /*3810*/  IMAD.WIDE.U32 R18, R21, 0x4, R2 ;  /* 0x0000000415127825 */ /* 0x000fcc00078e0002 */
[----:B------:R-:W2:Y:S02]  /*3820*/  LDG.E R18, desc[UR4][R18.64] ;  /* 0x0000000412127981 */ /* 0x000ea4000c1e1900 */
[----:B--2---:R-:W-:-:S13]  /*3830*/  ISETP.NE.AND P0, PT, R18, RZ, PT ;  /* 0x000000ff1200720c */ /* 0x004fda0003f05270 */
[----:B------:R-:W-:Y:S05]  /*3840*/  @P0 BRA `(.L_x_80) ;  /* 0x0000000000240947 */ /* 0x000fea0003800000 */
[----:B------:R1:W-:Y:S02]  /*3850*/  STG.E desc[UR4][R12.64], RZ ;  /* 0x000000ff0c007986 */ /* 0x0003e4000c101904 */
.L_x_74:
[C---:B------:R-:W-:Y:S01]  /*3860*/  ISETP.NE.AND P0, PT, R17.reuse, R14, PT ;  /* 0x0000000e1100720c */ /* 0x040fe20003f05270 */
[----:B0-----:R-:W-:-:S12]  /*3870*/  VIADD R17, R17, 0x1 ;  /* 0x0000000111117836 */ /* 0x001fd80000000000 */
[----:B------:R-:W-:Y:S05]  /*3880*/  @P0 BRA `(.L_x_81) ;  /* 0xfffffff800340947 */ /* 0x000fea000383ffff */
.L_x_70:
[----:B------:R-:W-:-:S05]  /*3890*/  IADD3 R15, PT, PT, R15, 0x1, RZ ;  /* 0x000000010f0f7810 */ /* 0x000fca0007ffe0ff */
[----:B-1----:R-:W-:-:S05]  /*38a0*/  IMAD.IADD R12, R15, 0x1, -R8 ;  /* 0x000000010f0c7824 */ /* 0x002fca00078e0a08 */
[----:B------:R-:W-:-:S13]  /*38b0*/  ISETP.GT.AND P0, PT, R12, R7, PT ;  /* 0x000000070c00720c */ /* 0x000fda0003f04270 */
[----:B------:R-:W-:Y:S05]  /*38c0*/  @P0 EXIT ;  /* 0x000000000000094d */ /* 0x000fea0003800000 */
[----:B------:R-:W-:Y:S05]  /*38d0*/  BRA `(.L_x_82) ;  /* 0xfffffff400e07947 */ /* 0x000fea000383ffff */
.L_x_80:
[----:B------:R-:W-:-:S05]  /*38e0*/  VIADD R21, R21, 0x1 ;  /* 0x0000000115157836 */ /* 0x000fca0000000000 */
[----:B------:R-:W-:-:S13]  /*38f0*/  ISETP.NE.AND P0, PT, R21, R9, PT ;  /* 0x000000091500720c */ /* 0x000fda0003f05270 */
[----:B------:R-:W-:Y:S05]  /*3900*/  @!P0 BRA `(.L_x_43) ;  /* 0x00000008008c8947 */ /* 0x000fea0003800000 */
[----:B------:R-:W-:Y:S05]  /*3910*/  BRA `(.L_x_83) ;  /* 0xfffffffc00bc7947 */ /* 0x000fea000383ffff */
.L_x_69:
[----:B------:R-:W-:-:S13]  /*3920*/  ISETP.GE.AND P0, PT, R10, 0x1, PT ;  /* 0x000000010a00780c */ /* 0x000fda0003f06270 */
[----:B------:R-:W-:Y:S05]  /*3930*/  @!P0 BRA `(.L_x_84) ;  /* 0x00000004004c8947 */ /* 0x000fea0003800000 */
[----:B-1----:R-:W-:Y:S01]  /*3940*/  VIMNMX.U32 R14, PT, PT, R0, 0x1, !PT ;  /* 0x00000001000e7848 */ /* 0x002fe20007fe0000 */
[----:B------:R-:W-:Y:S01]  /*3950*/  IMAD.WIDE.U32 R10, R10, 0x4, R4 ;  /* 0x000000040a0a7825 */ /* 0x000fe200078e0004 */
[----:B---34-:R-:W-:-:S07]  /*3960*/  MOV R15, R8 ;  /* 0x00000008000f7202 */ /* 0x018fce0000000f00 */
.L_x_94:
[----:B------:R-:W-:-:S05]  /*3970*/  IMAD.WIDE R12, R15, 0x4, R2 ;  /* 0x000000040f0c7825 */ /* 0x000fca00078e0202 */
[----:B------:R-:W2:Y:S02]  /*3980*/  LDG.E R16, desc[UR4][R12.64] ;  /* 0x000000040c107981 */ /* 0x000ea4000c1e1900 */
[----:B--2---:R-:W-:-:S13]  /*3990*/  ISETP.NE.AND P0, PT, R16, RZ, PT ;  /* 0x000000ff1000720c */ /* 0x004fda0003f05270 */
[----:B------:R-:W-:Y:S05]  /*39a0*/  @P0 BRA `(.L_x_85) ;  /* 0x00000004000c0947 */ /* 0x000fea0003800000 */
[----:B------:R-:W2:Y:S01]  /*39b0*/  LDG.E R16, desc[UR4][R4.64] ;  /* 0x0000000404107981 */ /* 0x000ea2000c1e1900 */
[----:B------:R-:W-:Y:S01]  /*39c0*/  BSSY.RECONVERGENT B0, `(.L_x_86) ;  /* 0x0000006000007945 */ /* 0x000fe20003800200 */
[----:B--2---:R-:W-:-:S13]  /*39d0*/  ISETP.NE.AND P0, PT, R16, R15, PT ;  /* 0x0000000f1000720c */ /* 0x004fda0003f05270 */
[----:B------:R-:W-:Y:S05]  /*39e0*/  @P0 BRA `(.L_x_87) ;  /* 0x00000000000c0947 */ /* 0x000fea0003800000 */
[----:B------:R-:W2:Y:S04]  /*39f0*/  LDG.E R17, desc[UR4][R10.64+-0x4] ;  /* 0xfffffc040a117981 */ /* 0x000ea8000c1e1900 */
[----:B--2---:R0:W-:Y:S04]  /*3a00*/  STG.E desc[UR4][R4.64], R17 ;  /* 0x0000001104007986 */ /* 0x0041e8000c101904 */
[----:B------:R0:W-:Y:S02]  /*3a10*/  STG.E desc[UR4][R10.64+-0x4], R15 ;  /* 0xfffffc0f0a007986 */ /* 0x0001e4000c101904 */
.L_x_87:
[----:B------:R-:W-:Y:S05]  /*3a20*/  BSYNC.RECONVERGENT B0 ;  /* 0x0000000000007941 */ /* 0x000fea0003800200 */
.L_x_86:
[----:B0-----:R-:W-:-:S07]  /*3a30*/  IMAD.MOV.U32 R17, RZ, RZ, 0x1 ;  /* 0x00000001ff117424 */ /* 0x001fce00078e00ff */
.L_x_93:
        /* <DEDUP_REMOVED lines=9> */
[----:B0-----:R-:W-:-:S06]  /*3ad0*/  VIADD R18, R16, 0xffffffe ;  /* 0x0ffffffe10127836 */ /* 0x001fcc0000000000 */
[----:B------:R0:W1:Y:S02]  /*3ae0*/  F2I.FTZ.U32.TRUNC.NTZ R19, R18 ;  /* 0x0000001200137305 */ /* 0x000064000021f000 */
[----:B0-----:R-:W-:Y:S01]  /*3af0*/  IMAD.MOV.U32 R18, RZ, RZ, RZ ;  /* 0x000000ffff127224 */ /* 0x001fe200078e00ff */
[----:B-1----:R-:W-:-:S05]  /*3b00*/  IADD3 R20, PT, PT, RZ, -R19, RZ ;  /* 0x80000013ff147210 */ /* 0x002fca0007ffe0ff */
[----:B------:R-:W-:-:S04]  /*3b10*/  IMAD R25, R20, R23, RZ ;  /* 0x0000001714197224 */ /* 0x000fc800078e02ff */
[----:B------:R-:W-:-:S04]  /*3b20*/  IMAD.HI.U32 R20, R19, R25, R18 ;  /* 0x0000001913147227 */ /* 0x000fc800078e0012 */
[----:B------:R-:W-:Y:S02]  /*3b30*/  IMAD.MOV R19, RZ, RZ, -R22 ;  /* 0x000000ffff137224 */ /* 0x000fe400078e0a16 */
[----:B------:R-:W-:-:S04]  /*3b40*/  IMAD.HI.U32 R16, R20, R21, RZ ;  /* 0x0000001514107227 */ /* 0x000fc800078e00ff */
[----:B------:R-:W-:Y:S02]  /*3b50*/  IMAD R18, R16, R19, R21 ;  /* 0x0000001310127224 */ /* 0x000fe400078e0215 */
[----:B------:R-:W-:-:S03]  /*3b60*/  IMAD.MOV.U32 R21, RZ, RZ, RZ ;  /* 0x000000ffff157224 */ /* 0x000fc600078e00ff */
[----:B------:R-:W-:-:S13]  /*3b70*/  ISETP.GT.U32.AND P1, PT, R23, R18, PT ;  /* 0x000000121700720c */ /* 0x000fda0003f24070 */
[-C--:B------:R-:W-:Y:S01]  /*3b80*/  @!P1 IADD3 R18, PT, PT, R18, -R23.reuse, RZ ;  /* 0x8000001712129210 */ /* 0x080fe20007ffe0ff */
[----:B------:R-:W-:Y:S01]  /*3b90*/  @!P1 VIADD R16, R16, 0x1 ;  /* 0x0000000110109836 */ /* 0x000fe20000000000 */
[----:B------:R-:W-:Y:S02]  /*3ba0*/  ISETP.NE.AND P1, PT, R0, RZ, PT ;  /* 0x000000ff0000720c */ /* 0x000fe40003f25270 */
[----:B------:R-:W-:Y:S02]  /*3bb0*/  ISETP.GE.U32.AND P0, PT, R18, R23, PT ;  /* 0x000000171200720c */ /* 0x000fe40003f06070 */
[----:B------:R-:W-:-:S04]  /*3bc0*/  LOP3.LUT R18, R15, R0, RZ, 0x3c, !PT ;  /* 0x000000000f127212 */ /* 0x000fc800078e3cff */
[----:B------:R-:W-:-:S07]  /*3bd0*/  ISETP.GE.AND P2, PT, R18, RZ, PT ;  /* 0x000000ff1200720c */ /* 0x000fce0003f46270 */
[----:B------:R-:W-:-:S06]  /*3be0*/  @P0 VIADD R16, R16, 0x1 ;  /* 0x0000000110100836 */ /* 0x000fcc0000000000 */
[----:B------:R-:W-:Y:S02]  /*3bf0*/  @!P2 IADD3 R16, PT, PT, -R16, RZ, RZ ;  /* 0x000000ff1010a210 */ /* 0x000fe40007ffe1ff */
[----:B------:R-:W-:-:S05]  /*3c00*/  @!P1 LOP3.LUT R16, RZ, R0, RZ, 0x33, !PT ;  /* 0x00000000ff109212 */ /* 0x000fca00078e33ff */
[----:B------:R-:W-:-:S04]  /*3c10*/  IMAD R20, R0, R16, RZ ;  /* 0x0000001000147224 */ /* 0x000fc800078e02ff */
[----:B------:R-:W-:-:S07]  /*3c20*/  IMAD.IADD R22, R15, 0x1, -R20 ;  /* 0x000000010f167824 */ /* 0x000fce00078e0a14 */
.L_x_91:
[----:B------:R-:W-:-:S13]  /*3c30*/  ISETP.NE.AND P0, PT, R21, R22, PT ;  /* 0x000000161500720c */ /* 0x000fda0003f05270 */
[----:B------:R-:W-:Y:S05]  /*3c40*/  @!P0 BRA `(.L_x_88) ;  /* 0x0000000000148947 */ /* 0x000fea0003800000 */
[----:B------:R-:W-:-:S05]  /*3c50*/  IADD3 R19, PT, PT, R20, R21, RZ ;  /* 0x0000001514137210 */ /* 0x000fca0007ffe0ff */
[----:B------:R-:W-:-:S06]  /*3c60*/  IMAD.WIDE R18, R19, 0x4, R2 ;  /* 0x0000000413127825 */ /* 0x000fcc00078e0202 */
[----:B------:R-:W2:Y:S02]  /*3c70*/  LDG.E R18, desc[UR4][R18.64] ;  /* 0x0000000412127981 */ /* 0x000ea4000c1e1900 */
[----:B--2---:R-:W-:-:S13]  /*3c80*/  ISETP.NE.AND P0, PT, R18, R17, PT ;  /* 0x000000111200720c */ /* 0x004fda0003f05270 */
[----:B------:R-:W-:Y:S05]  /*3c90*/  @!P0 BRA `(.L_x_89) ;  /* 0x0000000000448947 */ /* 0x000fea0003800000 */
.L_x_88:
[----:B------:R-:W-:-:S13]  /*3ca0*/  ISETP.NE.AND P0, PT, R21, R16, PT ;  /* 0x000000101500720c */ /* 0x000fda0003f05270 */
[----:B------:R-:W-:Y:S05]  /*3cb0*/  @!P0 BRA `(.L_x_90) ;  /* 0x0000000000148947 */ /* 0x000fea0003800000 */
[----:B------:R-:W-:-:S04]  /*3cc0*/  IMAD R19, R0, R21, R22 ;  /* 0x0000001500137224 */ /* 0x000fc800078e0216 */
[----:B------:R-:W-:-:S06]  /*3cd0*/  IMAD.WIDE R18, R19, 0x4, R2 ;  /* 0x0000000413127825 */ /* 0x000fcc00078e0202 */
[----:B------:R-:W2:Y:S02]  /*3ce0*/  LDG.E R18, desc[UR4][R18.64] ;  /* 0x0000000412127981 */ /* 0x000ea4000c1e1900 */
[----:B--2---:R-:W-:-:S13]  /*3cf0*/  ISETP.NE.AND P0, PT, R18, R17, PT ;  /* 0x000000111200720c */ /* 0x004fda0003f05270 */
[----:B------:R-:W-:Y:S05]  /*3d00*/  @!P0 BRA `(.L_x_89) ;  /* 0x0000000000288947 */ /* 0x000fea0003800000 */
.L_x_90:
[----:B------:R-:W-:-:S05]  /*3d10*/  VIADD R21, R21, 0x1 ;  /* 0x0000000115157836 */ /* 0x000fca0000000000 */
[----:B------:R-:W-:-:S13]  /*3d20*/  ISETP.NE.AND P0, PT, R21, R14, PT ;  /* 0x0000000e1500720c */ /* 0x000fda0003f05270 */
[----:B------:R-:W-:Y:S05]  /*3d30*/  @P0 BRA `(.L_x_91) ;  /* 0xfffffffc00bc0947 */ /* 0x000fea000383ffff */
[----:B------:R0:W-:Y:S01]  /*3d40*/  STG.E desc[UR4][R12.64], R17 ;  /* 0x000000110c007986 */ /* 0x0001e2000c101904 */
[----:B------:R-:W-:-:S07]  /*3d50*/  IMAD.MOV.U32 R21, RZ, RZ, RZ ;  /* 0x000000ffff157224 */ /* 0x000fce00078e00ff */
.L_x_95:
[----:B------:R-:W-:-:S06]  /*3d60*/  IMAD.WIDE.U32 R18, R21, 0x4, R2 ;  /* 0x0000000415127825 */ /* 0x000fcc00078e0002 */
[----:B------:R-:W2:Y:S02]  /*3d70*/  LDG.E R18, desc[UR4][R18.64] ;  /* 0x0000000412127981 */ /* 0x000ea4000c1e1900 */
[----:B--2---:R-:W-:-:S13]  /*3d80*/  ISETP.NE.AND P0, PT, R18, RZ, PT ;  /* 0x000000ff1200720c */ /* 0x004fda0003f05270 */
[----:B------:R-:W-:Y:S05]  /*3d90*/  @P0 BRA `(.L_x_92) ;  /* 0x0000000000240947 */ /* 0x000fea0003800000 */
[----:B------:R1:W-:Y:S02]  /*3da0*/  STG.E desc[UR4][R12.64], RZ ;  /* 0x000000ff0c007986 */ /* 0x0003e4000c101904 */
.L_x_89:
[C---:B------:R-:W-:Y:S02]  /*3db0*/  ISETP.NE.AND P0, PT, R17.reuse, R14, PT ;  /* 0x0000000e1100720c */ /* 0x040fe40003f05270 */
[----:B0-----:R-:W-:-:S11]  /*3dc0*/  IADD3 R17, PT, PT, R17, 0x1, RZ ;  /* 0x0000000111117810 */ /* 0x001fd60007ffe0ff */
[----:B------:R-:W-:Y:S05]  /*3dd0*/  @P0 BRA `(.L_x_93) ;  /* 0xfffffffc00180947 */ /* 0x000fea000383ffff */
.L_x_85:
[----:B------:R-:W-:-:S04]  /*3de0*/  VIADD R15, R15, 0x1 ;  /* 0x000000010f0f7836 */ /* 0x000fc80000000000 */
[----:B-1----:R-:W-:-:S05]  /*3df0*/  IMAD.IADD R12, R15, 0x1, -R8 ;  /* 0x000000010f0c7824 */ /* 0x002fca00078e0a08 */
[----:B------:R-:W-:-:S13]  /*3e00*/  ISETP.GT.AND P0, PT, R12, R7, PT ;  /* 0x000000070c00720c */ /* 0x000fda0003f04270 */
[----:B------:R-:W-:Y:S05]  /*3e10*/  @P0 EXIT ;  /* 0x000000000000094d */ /* 0x000fea0003800000 */
[----:B------:R-:W-:Y:S05]  /*3e20*/  BRA `(.L_x_94) ;  /* 0xfffffff800d07947 */ /* 0x000fea000383ffff */
.L_x_92:
[----:B------:R-:W-:-:S04]  /*3e30*/  IADD3 R21, PT, PT, R21, 0x1, RZ ;  /* 0x0000000115157810 */ /* 0x000fc80007ffe0ff */
[----:B------:R-:W-:-:S13]  /*3e40*/  ISETP.NE.AND P0, PT, R21, R9, PT ;  /* 0x000000091500720c */ /* 0x000fda0003f05270 */
[----:B------:R-:W-:Y:S05]  /*3e50*/  @!P0 BRA `(.L_x_43) ;  /* 0x0000000400388947 */ /* 0x000fea0003800000 */
[----:B------:R-:W-:Y:S05]  /*3e60*/  BRA `(.L_x_95) ;  /* 0xfffffffc00bc7947 */ /* 0x000fea000383ffff */
.L_x_84:
[----:B------:R-:W-:Y:S01]  /*3e70*/  VIMNMX.U32 R10, PT, PT, R0, 0x1, !PT ;  /* 0x00000001000a7848 */ /* 0x000fe20007fe0000 */
[----:B------:R-:W-:-:S07]  /*3e80*/  IMAD.MOV.U32 R11, RZ, RZ, R8 ;  /* 0x000000ffff0b7224 */ /* 0x000fce00078e0008 */
.L_x_111:
[----:B------:R-:W-:-:S05]  /*3e90*/  IMAD.WIDE R4, R11, 0x4, R2 ;  /* 0x000000040b047825 */ /* 0x000fca00078e0202 */
[----:B------:R-:W2:Y:S01]  /*3ea0*/  LDG.E R12, desc[UR4][R4.64] ;  /* 0x00000004040c7981 */ /* 0x000ea2000c1e1900 */
[----:B------:R-:W-:Y:S01]  /*3eb0*/  BSSY.RECONVERGENT B2, `(.L_x_96) ;  /* 0x0000064000027945 */ /* 0x000fe20003800200 */
[----:B--2---:R-:W-:-:S13]  /*3ec0*/  ISETP.NE.AND P0, PT, R12, RZ, PT ;  /* 0x000000ff0c00720c */ /* 0x004fda0003f05270 */
[----:B------:R-:W-:Y:S05]  /*3ed0*/  @P0 BRA `(.L_x_97) ;  /* 0x0000000400840947 */ /* 0x000fea0003800000 */
[----:B------:R-:W-:-:S07]  /*3ee0*/  IMAD.MOV.U32 R13, RZ, RZ, 0x1 ;  /* 0x00000001ff0d7424 */ /* 0x000fce00078e00ff */
.L_x_110:
[----:B-1-34-:R-:W0:Y:S02]  /*3ef0*/  LDC.64 R14, c[0x0][0x3b0] ;  /* 0x0000ec00ff0e7b82 */ /* 0x01ae240000000a00 */
[----:B0-----:R-:W2:Y:S02]  /*3f00*/  LDG.E R14, desc[UR4][R14.64] ;  /* 0x000000040e0e7981 */ /* 0x001ea4000c1e1900 */
[----:B--2---:R-:W-:-:S13]  /*3f10*/  ISETP.NE.AND P0, PT, R14, 0x1, PT ;  /* 0x000000010e00780c */ /* 0x004fda0003f05270 */
[----:B------:R-:W-:Y:S05]  /*3f20*/  @!P0 EXIT ;  /* 0x000000000000894d */ /* 0x000fea0003800000 */
[----:B------:R-:W-:Y:S01]  /*3f30*/  IABS R19, R0 ;  /* 0x0000000000137213 */ /* 0x000fe20000000000 */
[----:B------:R-:W-:Y:S01]  /*3f40*/  BSSY.RECONVERGENT B1, `(.L_x_98) ;  /* 0x0000057000017945 */ /* 0x000fe20003800200 */
[----:B------:R-:W-:-:S03]  /*3f50*/  IABS R17, R11 ;  /* 0x0000000b00117213 */ /* 0x000fc60000000000 */
[----:B------:R-:W-:Y:S01]  /*3f60*/  BSSY.RELIABLE B0, `(.L_x_99) ;  /* 0x0000033000007945 */ /* 0x000fe20003800100 */
        /* <DEDUP_REMOVED lines=12> */
[----:B------:R-:W-:-:S03]  /*4030*/  IMAD.MOV.U32 R17, RZ, RZ, RZ ;  /* 0x000000ffff117224 */ /* 0x000fc600078e00ff */
        /* <DEDUP_REMOVED lines=9> */
[----:B------:R-:W-:-:S05]  /*40d0*/  @!P1 LOP3.LUT R12, RZ, R0, RZ, 0x33, !PT ;  /* 0x00000000ff0c9212 */ /* 0x000fca00078e33ff */
[----:B------:R-:W-:-:S05]  /*40e0*/  IMAD R16, R0, R12, RZ ;  /* 0x0000000c00107224 */ /* 0x000fca00078e02ff */
[----:B------:R-:W-:-:S07]  /*40f0*/  IADD3 R18, PT, PT, -R16, R11, RZ ;  /* 0x0000000b10127210 */ /* 0x000fce0007ffe1ff */
.L_x_105:
[----:B------:R-:W-:Y:S01]  /*4100*/  ISETP.NE.AND P0, PT, R17, R18, PT ;  /* 0x000000121100720c */ /* 0x000fe20003f05270 */
[----:B------:R-:W-:-:S12]  /*4110*/  BSSY.RELIABLE B3, `(.L_x_100) ;  /* 0x0000009000037945 */ /* 0x000fd80003800100 */
[----:B------:R-:W-:Y:S05]  /*4120*/  @!P0 BRA `(.L_x_101) ;  /* 0x00000000001c8947 */ /* 0x000fea0003800000 */
[----:B------:R-:W-:-:S04]  /*4130*/  IMAD.IADD R15, R16, 0x1, R17 ;  /* 0x00000001100f7824 */ /* 0x000fc800078e0211 */
[----:B------:R-:W-:-:S06]  /*4140*/  IMAD.WIDE R14, R15, 0x4, R2 ;  /* 0x000000040f0e7825 */ /* 0x000fcc00078e0202 */
[----:B------:R-:W2:Y:S02]  /*4150*/  LDG.E R14, desc[UR4][R14.64] ;  /* 0x000000040e0e7981 */ /* 0x000ea4000c1e1900 */
[----:B--2---:R-:W-:-:S13]  /*4160*/  ISETP.NE.AND P0, PT, R14, R13, PT ;  /* 0x0000000d0e00720c */ /* 0x004fda0003f05270 */
[----:B------:R-:W-:Y:S05]  /*4170*/  @!P0 BREAK.RELIABLE B3 ;  /* 0x0000000000038942 */ /* 0x000fea0003800100 */
[----:B------:R-:W-:Y:S05]  /*4180*/  @!P0 BREAK.RELIABLE B0 ;  /* 0x0000000000008942 */ /* 0x000fea0003800100 */
[----:B------:R-:W-:Y:S05]  /*4190*/  @!P0 BRA `(.L_x_102) ;  /* 0x0000000000c48947 */ /* 0x000fea0003800000 */
.L_x_101:
[----:B------:R-:W-:Y:S05]  /*41a0*/  BSYNC.RELIABLE B3 ;  /* 0x0000000000037941 */ /* 0x000fea0003800100 */
.L_x_100:
[----:B------:R-:W-:Y:S01]  /*41b0*/  ISETP.NE.AND P0, PT, R17, R12, PT ;  /* 0x0000000c1100720c */ /* 0x000fe20003f05270 */
[----:B------:R-:W-:-:S12]  /*41c0*/  BSSY.RELIABLE B3, `(.L_x_103) ;  /* 0x0000009000037945 */ /* 0x000fd80003800100 */
[----:B------:R-:W-:Y:S05]  /*41d0*/  @!P0 BRA `(.L_x_104) ;  /* 0x00000000001c8947 */ /* 0x000fea0003800000 */
[----:B------:R-:W-:-:S04]  /*41e0*/  IMAD R15, R0, R17, R18 ;  /* 0x00000011000f7224 */ /* 0x000fc800078e0212 */
[----:B------:R-:W-:-:S06]  /*41f0*/  IMAD.WIDE R14, R15, 0x4, R2 ;  /* 0x000000040f0e7825 */ /* 0x000fcc00078e0202 */
[----:B------:R-:W2:Y:S02]  /*4200*/  LDG.E R14, desc[UR4][R14.64] ;  /* 0x000000040e0e7981 */ /* 0x000ea4000c1e1900 */
[----:B--2---:R-:W-:-:S13]  /*4210*/  ISETP.NE.AND P0, PT, R14, R13, PT ;  /* 0x0000000d0e00720c */ /* 0x004fda0003f05270 */
[----:B------:R-:W-:Y:S05]  /*4220*/  @!P0 BREAK.RELIABLE B3 ;  /* 0x0000000000038942 */ /* 0x000fea0003800100 */
[----:B------:R-:W-:Y:S05]  /*4230*/  @!P0 BREAK.RELIABLE B0 ;  /* 0x0000000000008942 */ /* 0x000fea0003800100 */
[----:B------:R-:W-:Y:S05]  /*4240*/  @!P0 BRA `(.L_x_102) ;  /* 0x0000000000988947 */ /* 0x000fea0003800000 */
.L_x_104:
[----:B------:R-:W-:Y:S05]  /*4250*/  BSYNC.RELIABLE B3 ;  /* 0x0000000000037941 */ /* 0x000fea0003800100 */
.L_x_103:
[----:B------:R-:W-:-:S05]  /*4260*/  VIADD R17, R17, 0x1 ;  /* 0x0000000111117836 */ /* 0x000fca0000000000 */
[----:B------:R-:W-:-:S13]  /*4270*/  ISETP.NE.AND P0, PT, R17, R10, PT ;  /* 0x0000000a1100720c */ /* 0x000fda0003f05270 */
[----:B------:R-:W-:Y:S05]  /*4280*/  @P0 BRA `(.L_x_105) ;  /* 0xfffffffc009c0947 */ /* 0x000fea000383ffff */
[----:B------:R-:W-:Y:S05]  /*4290*/  BSYNC.RELIABLE B0 ;  /* 0x0000000000007941 */ /* 0x000fea0003800100 */
.L_x_99:
[----:B------:R0:W-:Y:S01]  /*42a0*/  STG.E desc[UR4][R4.64], R13 ;  /* 0x0000000d04007986 */ /* 0x0001e2000c101904 */
[----:B------:R-:W-:Y:S01]  /*42b0*/  HFMA2 R12, -RZ, RZ, 0, 0 ;  /* 0x00000000ff0c7431 */ /* 0x000fe200000001ff */
[----:B------:R-:W-:Y:S06]  /*42c0*/  BSSY.RECONVERGENT B0, `(.L_x_106) ;  /* 0x000001d000007945 */ /* 0x000fec0003800200 */
.L_x_108:
[----:B------:R-:W-:-:S06]  /*42d0*/  IMAD.WIDE.U32 R14, R12, 0x4, R2 ;  /* 0x000000040c0e7825 */ /* 0x000fcc00078e0002 */
[----:B------:R-:W2:Y:S02]  /*42e0*/  LDG.E R14, desc[UR4][R14.64] ;  /* 0x000000040e0e7981 */ /* 0x000ea4000c1e1900 */
[----:B--2---:R-:W-:-:S13]  /*42f0*/  ISETP.NE.AND P0, PT, R14, RZ, PT ;  /* 0x000000ff0e00720c */ /* 0x004fda0003f05270 */
[----:B------:R-:W-:Y:S05]  /*4300*/  @!P0 BRA `(.L_x_107) ;  /* 0x0000000000608947 */ /* 0x000fea0003800000 */
[----:B------:R-:W-:-:S05]  /*4310*/  VIADD R12, R12, 0x1 ;  /* 0x000000010c0c7836 */ /* 0x000fca0000000000 */
[----:B------:R-:W-:-:S13]  /*4320*/  ISETP.NE.AND P0, PT, R12, R9, PT ;  /* 0x000000090c00720c */ /* 0x000fda0003f05270 */
[----:B------:R-:W-:Y:S05]  /*4330*/  @P0 BRA `(.L_x_108) ;  /* 0xfffffffc00e40947 */ /* 0x000fea000383ffff */
.L_x_43:
[----:B0-----:R-:W0:Y:S01]  /*4340*/  LDC.64 R4, c[0x0][0x3b0] ;  /* 0x0000ec00ff047b82 */ /* 0x001e220000000a00 */
[----:B------:R-:W-:Y:S01]  /*4350*/  ISETP.NE.AND P0, PT, R6, RZ, PT ;  /* 0x000000ff0600720c */ /* 0x000fe20003f05270 */
[----:B------:R-:W-:-:S05]  /*4360*/  IMAD.MOV.U32 R7, RZ, RZ, 0x1 ;  /* 0x00000001ff077424 */ /* 0x000fca00078e00ff */
[----:B0-----:R0:W-:Y:S07]  /*4370*/  STG.E desc[UR4][R4.64], R7 ;  /* 0x0000000704007986 */ /* 0x0011ee000c101904 */
[----:B------:R-:W-:Y:S05]  /*4380*/  @!P0 EXIT ;  /* 0x000000000000894d */ /* 0x000fea0003800000 */
[----:B------:R-:W-:Y:S01]  /*4390*/  SHF.L.U32 R0, R6, 0x2, RZ ;  /* 0x0000000206007819 */ /* 0x000fe200000006ff */
[----:B------:R-:W-:Y:S01]  /*43a0*/  IMAD.MOV.U32 R9, RZ, RZ, RZ ;  /* 0x000000ffff097224 */ /* 0x000fe200078e00ff */
[----:B------:R-:W-:Y:S01]  /*43b0*/  SHF.R.U32.HI R8, RZ, 0x1e, R6 ;  /* 0x0000001eff087819 */ /* 0x000fe20000011606 */
[----:B------:R-:W-:-:S07]  /*43c0*/  IMAD.MOV.U32 R11, RZ, RZ, RZ ;  /* 0x000000ffff0b7224 */ /* 0x000fce00078e00ff */
.L_x_109:
[----:B0-----:R-:W-:-:S04]  /*43d0*/  IADD3 R4, P0, PT, R2, R9, RZ ;  /* 0x0000000902047210 */ /* 0x001fc80007f1e0ff */
[----:B-1----:R-:W-:-:S06]  /*43e0*/  IADD3.X R5, PT, PT, R3, R11, RZ, P0, !PT ;  /* 0x0000000b03057210 */ /* 0x002fcc00007fe4ff */
[----:B------:R-:W2:Y:S01]  /*43f0*/  LDG.E.U8 R5, desc[UR4][R4.64] ;  /* 0x0000000404057981 */ /* 0x000ea2000c1e1100 */
[----:B------:R-:W-:-:S04]  /*4400*/  IADD3 R6, P0, PT, R9, UR8, RZ ;  /* 0x0000000809067c10 */ /* 0x000fc8000ff1e0ff */
[----:B------:R-:W-:Y:S02]  /*4410*/  IADD3.X R7, PT, PT, R11, UR9, RZ, P0, !PT ;  /* 0x000000090b077c10 */ /* 0x000fe400087fe4ff */
[----:B------:R-:W-:-:S05]  /*4420*/  IADD3 R9, P0, PT, R9, 0x1, RZ ;  /* 0x0000000109097810 */ /* 0x000fca0007f1e0ff */
[----:B------:R-:W-:Y:S01]  /*4430*/  IMAD.X R11, RZ, RZ, R11, P0 ;  /* 0x000000ffff0b7224 */ /* 0x000fe200000e060b */
[----:B------:R-:W-:-:S04]  /*4440*/  ISETP.GE.U32.AND P0, PT, R9, R0, PT ;  /* 0x000000000900720c */ /* 0x000fc80003f06070 */
[----:B------:R-:W-:Y:S01]  /*4450*/  ISETP.GE.U32.AND.EX P0, PT, R11, R8, PT, P0 ;  /* 0x000000080b00720c */ /* 0x000fe20003f06100 */
[----:B--2---:R1:W-:-:S12]  /*4460*/  STG.E.U8 desc[UR4][R6.64], R5 ;  /* 0x0000000506007986 */ /* 0x0043d8000c101104 */
[----:B------:R-:W-:Y:S05]  /*4470*/  @!P0 BRA `(.L_x_109) ;  /* 0xfffffffc00d48947 */ /* 0x000fea000383ffff */
[----:B------:R-:W-:Y:S05]  /*4480*/  EXIT ;  /* 0x000000000000794d */ /* 0x000fea0003800000 */
.L_x_107:
[----:B------:R-:W-:Y:S05]  /*4490*/  BSYNC.RECONVERGENT B0 ;  /* 0x0000000000007941 */ /* 0x000fea0003800200 */
.L_x_106:
[----:B------:R1:W-:Y:S02]  /*44a0*/  STG.E desc[UR4][R4.64], RZ ;  /* 0x000000ff04007986 */ /* 0x0003e4000c101904 */
.L_x_102:
[----:B------:R-:W-:Y:S05]  /*44b0*/  BSYNC.RECONVERGENT B1 ;  /* 0x0000000000017941 */ /* 0x000fea0003800200 */
.L_x_98:
[C---:B------:R-:W-:Y:S01]  /*44c0*/  ISETP.NE.AND P0, PT, R13.reuse, R10, PT ;  /* 0x0000000a0d00720c */ /* 0x040fe20003f05270 */
[----:B0-----:R-:W-:-:S12]  /*44d0*/  VIADD R13, R13, 0x1 ;  /* 0x000000010d0d7836 */ /* 0x001fd80000000000 */
[----:B------:R-:W-:Y:S05]  /*44e0*/  @P0 BRA `(.L_x_110) ;  /* 0xfffffff800800947 */ /* 0x000fea000383ffff */
.L_x_97:
[----:B------:R-:W-:Y:S05]  /*44f0*/  BSYNC.RECONVERGENT B2 ;  /* 0x0000000000027941 */ /* 0x000fea0003800200 */
.L_x_96:
[----:B------:R-:W-:-:S05]  /*4500*/  IADD3 R11, PT, PT, R11, 0x1, RZ ;  /* 0x000000010b0b7810 */ /* 0x000fca0007ffe0ff */
[----:B-1----:R-:W-:-:S05]  /*4510*/  IMAD.IADD R4, R11, 0x1, -R8 ;  /* 0x000000010b047824 */ /* 0x002fca00078e0a08 */
[----:B------:R-:W-:-:S13]  /*4520*/  ISETP.GT.AND P0, PT, R4, R7, PT ;  /* 0x000000070400720c */ /* 0x000fda0003f04270 */
[----:B------:R-:W-:Y:S05]  /*4530*/  @!P0 BRA `(.L_x_111) ;  /* 0xfffffff800548947 */ /* 0x000fea000383ffff */
[----:B------:R-:W-:Y:S05]  /*4540*/  EXIT ;  /* 0x000000000000794d */ /* 0x000fea0003800000 */
.L_x_112:
[----:B------:R-:W-:-:S00]  /*4550*/  BRA `(.L_x_112) ;  /* 0xfffffffc00fc7947 */ /* 0x000fc0000383ffff */
[----:B------:R-:W-:-:S00]  /*4560*/  NOP ;  /* 0x0000000000007918 */ /* 0x000fc00000000000 */
        /* <DEDUP_REMOVED lines=9> */
.L_x_113:


//--------------------- .nv.shared.reserved.0     --------------------------
	.section	.nv.shared.reserved.0,"aw",@nobits
	.weak		__nv_reservedSMEM_offset_0_alias
	.size		__nv_reservedSMEM_offset_0_alias, 0, 64
	.other		__nv_reservedSMEM_offset_0_alias,@"STO_CUDA_RESERVED_SHARED STV_DEFAULT"
__nv_reservedSMEM_offset_0_alias:
	.zero		0
	.zero		64


//--------------------- .nv.constant0._Z16bruteforceKernelPiiS_S_S_iS_ --------------------------
	.section	.nv.constant0._Z16bruteforceKernelPiiS_S_S_iS_,"a",@progbits
	.sectionflags	@""
	.align	4
.nv.constant0._Z16bruteforceKernelPiiS_S_S_iS_:
	.zero		952


//--------------------- SYMBOLS --------------------------

	.type		.nv.reservedSmem.offset0,@object
	.size		.nv.reservedSmem.offset0,0x4
